	.headerflags	@"EF_CUDA_TEXMODE_UNIFIED EF_CUDA_64BIT_ADDRESS EF_CUDA_SM89 EF_CUDA_VIRTUAL_SM(EF_CUDA_SM89)"
	.elftype	@"ET_EXEC"


//--------------------- .nv.info                  --------------------------
	.section	.nv.info,"",@"SHT_CUDA_INFO"
	.align	4


	//----- nvinfo : EIATTR_REGCOUNT
	.align		4
        /*0000*/ 	.byte	0x04, 0x2f
        /*0002*/ 	.short	(.L_2 - .L_1)
	.align		4
.L_1:
        /*0004*/ 	.word	index@(triton__0d1d2d3d4d5d67de)
        /*0008*/ 	.word	0x00000027


	//----- nvinfo : EIATTR_MAX_STACK_SIZE
	.align		4
.L_2:
        /*000c*/ 	.byte	0x04, 0x23
        /*000e*/ 	.short	(.L_4 - .L_3)
	.align		4
.L_3:
        /*0010*/ 	.word	index@(triton__0d1d2d3d4d5d67de)
        /*0014*/ 	.word	0x00000000


	//----- nvinfo : EIATTR_MIN_STACK_SIZE
	.align		4
.L_4:
        /*0018*/ 	.byte	0x04, 0x12
        /*001a*/ 	.short	(.L_6 - .L_5)
	.align		4
.L_5:
        /*001c*/ 	.word	index@(triton__0d1d2d3d4d5d67de)
        /*0020*/ 	.word	0x00000000


	//----- nvinfo : EIATTR_FRAME_SIZE
	.align		4
.L_6:
        /*0024*/ 	.byte	0x04, 0x11
        /*0026*/ 	.short	(.L_8 - .L_7)
	.align		4
.L_7:
        /*0028*/ 	.word	index@(triton__0d1d2d3d4d5d67de)
        /*002c*/ 	.word	0x00000000
.L_8:


//--------------------- .nv.info.triton__0d1d2d3d4d5d67de --------------------------
	.section	.nv.info.triton__0d1d2d3d4d5d67de,"",@"SHT_CUDA_INFO"
	.align	4


	//----- nvinfo : EIATTR_CUDA_API_VERSION
	.align		4
        /*0000*/ 	.byte	0x04, 0x37
        /*0002*/ 	.short	(.L_10 - .L_9)
.L_9:
        /*0004*/ 	.word	0x0000007b


	//----- nvinfo : EIATTR_PARAM_CBANK
	.align		4
.L_10:
        /*0008*/ 	.byte	0x04, 0x0a
        /*000a*/ 	.short	(.L_12 - .L_11)
	.align		4
.L_11:
        /*000c*/ 	.word	index@(.nv.constant0.triton__0d1d2d3d4d5d67de)
        /*0010*/ 	.short	0x0160
        /*0012*/ 	.short	0x0038


	//----- nvinfo : EIATTR_CBANK_PARAM_SIZE
	.align		4
.L_12:
        /*0014*/ 	.byte	0x03, 0x19
        /*0016*/ 	.short	0x0038


	//----- nvinfo : EIATTR_KPARAM_INFO
	.align		4
        /*0018*/ 	.byte	0x04, 0x17
        /*001a*/ 	.short	(.L_14 - .L_13)
.L_13:
        /*001c*/ 	.word	0x00000000
        /*0020*/ 	.short	0x0007
        /*0022*/ 	.short	0x0034
        /*0024*/ 	.byte	0x00, 0xf0, 0x11, 0x00


	//----- nvinfo : EIATTR_KPARAM_INFO
	.align		4
.L_14:
        /*0028*/ 	.byte	0x04, 0x17
        /*002a*/ 	.short	(.L_16 - .L_15)
.L_15:
        /*002c*/ 	.word	0x00000000
        /*0030*/ 	.short	0x0006
        /*0032*/ 	.short	0x0030
        /*0034*/ 	.byte	0x00, 0xf0, 0x11, 0x00


	//----- nvinfo : EIATTR_KPARAM_INFO
	.align		4
.L_16:
        /*0038*/ 	.byte	0x04, 0x17
        /*003a*/ 	.short	(.L_18 - .L_17)
.L_17:
        /*003c*/ 	.word	0x00000000
        /*0040*/ 	.short	0x0005
        /*0042*/ 	.short	0x0028
        /*0044*/ 	.byte	0x00, 0xf0, 0x21, 0x00


	//----- nvinfo : EIATTR_KPARAM_INFO
	.align		4
.L_18:
        /*0048*/ 	.byte	0x04, 0x17
        /*004a*/ 	.short	(.L_20 - .L_19)
.L_19:
        /*004c*/ 	.word	0x00000000
        /*0050*/ 	.short	0x0004
        /*0052*/ 	.short	0x0020
        /*0054*/ 	.byte	0x00, 0xf0, 0x21, 0x00


	//----- nvinfo : EIATTR_KPARAM_INFO
	.align		4
.L_20:
        /*0058*/ 	.byte	0x04, 0x17
        /*005a*/ 	.short	(.L_22 - .L_21)
.L_21:
        /*005c*/ 	.word	0x00000000
        /*0060*/ 	.short	0x0003
        /*0062*/ 	.short	0x0018
        /*0064*/ 	.byte	0x00, 0xf0, 0x21, 0x00


	//----- nvinfo : EIATTR_KPARAM_INFO
	.align		4
.L_22:
        /*0068*/ 	.byte	0x04, 0x17
        /*006a*/ 	.short	(.L_24 - .L_23)
.L_23:
        /*006c*/ 	.word	0x00000000
        /*0070*/ 	.short	0x0002
        /*0072*/ 	.short	0x0010
        /*0074*/ 	.byte	0x00, 0xf0, 0x21, 0x00


	//----- nvinfo : EIATTR_KPARAM_INFO
	.align		4
.L_24:
        /*0078*/ 	.byte	0x04, 0x17
        /*007a*/ 	.short	(.L_26 - .L_25)
.L_25:
        /*007c*/ 	.word	0x00000000
        /*0080*/ 	.short	0x0001
        /*0082*/ 	.short	0x0008
        /*0084*/ 	.byte	0x00, 0xf0, 0x21, 0x00


	//----- nvinfo : EIATTR_KPARAM_INFO
	.align		4
.L_26:
        /*0088*/ 	.byte	0x04, 0x17
        /*008a*/ 	.short	(.L_28 - .L_27)
.L_27:
        /*008c*/ 	.word	0x00000000
        /*0090*/ 	.short	0x0000
        /*0092*/ 	.short	0x0000
        /*0094*/ 	.byte	0x00, 0xf0, 0x21, 0x00


	//----- nvinfo : EIATTR_MAXREG_COUNT
	.align		4
.L_28:
        /*0098*/ 	.byte	0x03, 0x1b
        /*009a*/ 	.short	0x00ff


	//----- nvinfo : EIATTR_COOP_GROUP_MASK_REGIDS
	.align		4
        /*009c*/ 	.byte	0x04, 0x29
        /*009e*/ 	.short	(.L_30 - .L_29)


	//   ....[0]....
.L_29:
        /*00a0*/ 	.word	0xffffffff


	//   ....[1]....
        /*00a4*/ 	.word	0xffffffff


	//   ....[2]....
        /*00a8*/ 	.word	0xffffffff


	//   ....[3]....
        /*00ac*/ 	.word	0xffffffff


	//   ....[4]....
        /*00b0*/ 	.word	0xffffffff


	//   ....[5]....
        /*00b4*/ 	.word	0xffffffff


	//   ....[6]....
        /*00b8*/ 	.word	0xffffffff


	//   ....[7]....
        /*00bc*/ 	.word	0xffffffff


	//   ....[8]....
        /*00c0*/ 	.word	0xffffffff


	//   ....[9]....
        /*00c4*/ 	.word	0xffffffff


	//   ....[10]....
        /*00c8*/ 	.word	0xffffffff


	//   ....[11]....
        /*00cc*/ 	.word	0xffffffff


	//   ....[12]....
        /*00d0*/ 	.word	0xffffffff


	//   ....[13]....
        /*00d4*/ 	.word	0xffffffff


	//   ....[14]....
        /*00d8*/ 	.word	0xffffffff


	//   ....[15]....
        /*00dc*/ 	.word	0xffffffff


	//   ....[16]....
        /*00e0*/ 	.word	0xffffffff


	//   ....[17]....
        /*00e4*/ 	.word	0xffffffff


	//   ....[18]....
        /*00e8*/ 	.word	0xffffffff


	//   ....[19]....
        /*00ec*/ 	.word	0xffffffff


	//   ....[20]....
        /*00f0*/ 	.word	0xffffffff


	//   ....[21]....
        /*00f4*/ 	.word	0xffffffff


	//   ....[22]....
        /*00f8*/ 	.word	0xffffffff


	//   ....[23]....
        /*00fc*/ 	.word	0xffffffff


	//----- nvinfo : EIATTR_COOP_GROUP_INSTR_OFFSETS
	.align		4
.L_30:
        /*0100*/ 	.byte	0x04, 0x28
        /*0102*/ 	.short	(.L_32 - .L_31)


	//   ....[0]....
.L_31:
        /*0104*/ 	.word	0x00000810


	//   ....[1]....
        /*0108*/ 	.word	0x000009d0


	//   ....[2]....
        /*010c*/ 	.word	0x00000a60


	//   ....[3]....
        /*0110*/ 	.word	0x00000aa0


	//   ....[4]....
        /*0114*/ 	.word	0x00000b10


	//   ....[5]....
        /*0118*/ 	.word	0x00000bc0


	//   ....[6]....
        /*011c*/ 	.word	0x00000c00


	//   ....[7]....
        /*0120*/ 	.word	0x00000c40


	//   ....[8]....
        /*0124*/ 	.word	0x00000d10


	//   ....[9]....
        /*0128*/ 	.word	0x00000d60


	//   ....[10]....
        /*012c*/ 	.word	0x00000df0


	//   ....[11]....
        /*0130*/ 	.word	0x00000e80


	//   ....[12]....
        /*0134*/ 	.word	0x00000ea0


	//   ....[13]....
        /*0138*/ 	.word	0x00000f80


	//   ....[14]....
        /*013c*/ 	.word	0x00000fe0


	//   ....[15]....
        /*0140*/ 	.word	0x00001120


	//   ....[16]....
        /*0144*/ 	.word	0x00001130


	//   ....[17]....
        /*0148*/ 	.word	0x00001170


	//   ....[18]....
        /*014c*/ 	.word	0x000011b0


	//   ....[19]....
        /*0150*/ 	.word	0x00001280


	//   ....[20]....
        /*0154*/ 	.word	0x00001300


	//   ....[21]....
        /*0158*/ 	.word	0x00001340


	//   ....[22]....
        /*015c*/ 	.word	0x00001410


	//   ....[23]....
        /*0160*/ 	.word	0x00001470


	//----- nvinfo : EIATTR_EXIT_INSTR_OFFSETS
	.align		4
.L_32:
        /*0164*/ 	.byte	0x04, 0x1c
        /*0166*/ 	.short	(.L_34 - .L_33)


	//   ....[0]....
.L_33:
        /*0168*/ 	.word	0x00001cd0


	//   ....[1]....
        /*016c*/ 	.word	0x00001cf0


	//----- nvinfo : EIATTR_MAX_THREADS
	.align		4
.L_34:
        /*0170*/ 	.byte	0x04, 0x05
        /*0172*/ 	.short	(.L_36 - .L_35)
.L_35:
        /*0174*/ 	.word	0x00000100
        /*0178*/ 	.word	0x00000001
        /*017c*/ 	.word	0x00000001
.L_36:


//--------------------- .nv.rel.action            --------------------------
	.section	.nv.rel.action,"",@"SHT_CUDA_RELOCINFO"
	.align	8
	.sectionentsize	8
        /*0000*/ 	.byte	0x73, 0x00, 0x00, 0x00, 0x00, 0x00, 0x00, 0x00, 0x00, 0x00, 0x00, 0x11, 0x25, 0x00, 0x05, 0x36


//--------------------- .nv.constant0.triton__0d1d2d3d4d5d67de --------------------------
	.section	.nv.constant0.triton__0d1d2d3d4d5d67de,"a",@progbits
	.align	4
.nv.constant0.triton__0d1d2d3d4d5d67de:
	.zero		408


//--------------------- .text.triton__0d1d2d3d4d5d67de --------------------------
	.section	.text.triton__0d1d2d3d4d5d67de,"ax",@progbits
	.sectionflags	@"SHF_BARRIERS=1"
	.sectioninfo	@"SHI_REGISTERS=39"
	.align	128
        .global         triton__0d1d2d3d4d5d67de
        .type           triton__0d1d2d3d4d5d67de,@function
        .size           triton__0d1d2d3d4d5d67de,(.L_x_1 - triton__0d1d2d3d4d5d67de)
        .other          triton__0d1d2d3d4d5d67de,@"STO_CUDA_ENTRY STV_DEFAULT"
triton__0d1d2d3d4d5d67de:
.text.triton__0d1d2d3d4d5d67de:
[----:B------:R-:W-:-:S02]  /*0000*/  MOV R1, c[0x0][0x28] ;  /* 0x00000a0000017a02 */ /* 0x000fc40000000f00 */
[----:B------:R-:W0:Y:S01]  /*0010*/  S2R R13, SR_TID.X ;  /* 0x00000000000d7919 */ /* 0x000e220000002100 */
[----:B------:R-:W-:Y:S01]  /*0020*/  MOV R2, 0x2 ;  /* 0x0000000200027802 */ /* 0x000fe20000000f00 */
[----:B------:R-:W-:Y:S01]  /*0030*/  CS2R R8, SRZ ;  /* 0x0000000000087805 */ /* 0x000fe2000001ff00 */
[----:B------:R-:W-:Y:S01]  /*0040*/  CS2R R10, SRZ ;  /* 0x00000000000a7805 */ /* 0x000fe2000001ff00 */
[----:B------:R-:W1:Y:S01]  /*0050*/  S2R R18, SR_CTAID.X ;  /* 0x0000000000127919 */ /* 0x000e620000002500 */
[----:B------:R-:W-:Y:S01]  /*0060*/  CS2R R4, SRZ ;  /* 0x0000000000047805 */ /* 0x000fe2000001ff00 */
[----:B------:R-:W-:Y:S01]  /*0070*/  CS2R R6, SRZ ;  /* 0x0000000000067805 */ /* 0x000fe2000001ff00 */
[----:B------:R-:W-:Y:S01]  /*0080*/  ULDC.64 UR4, c[0x0][0x118] ;  /* 0x0000460000047ab9 */ /* 0x000fe20000000a00 */
[----:B0-----:R-:W-:-:S04]  /*0090*/  SHF.L.U32 R19, R13, 0x3, RZ ;  /* 0x000000030d137819 */ /* 0x001fc800000006ff */
[----:B------:R-:W-:-:S04]  /*00a0*/  LOP3.LUT R19, R19, 0x7f8, RZ, 0xc0, !PT ;  /* 0x000007f813137812 */ /* 0x000fc800078ec0ff */
[C---:B------:R-:W-:Y:S01]  /*00b0*/  ISETP.GE.U32.AND P2, PT, R19.reuse, 0x500, PT ;  /* 0x000005001300780c */ /* 0x040fe20003f46070 */
[C---:B-1----:R-:W-:Y:S02]  /*00c0*/  IMAD R3, R18.reuse, 0x500, R19 ;  /* 0x0000050012037824 */ /* 0x042fe400078e0213 */
[----:B------:R-:W-:Y:S01]  /*00d0*/  IMAD.WIDE.U32 R20, R19, R2, c[0x0][0x168] ;  /* 0x00005a0013147625 */ /* 0x000fe200078e0002 */
[----:B------:R-:W-:-:S03]  /*00e0*/  ISETP.LT.AND P1, PT, R18, c[0x0][0x190], !P2 ;  /* 0x0000640012007a0c */ /* 0x000fc60005721270 */
[----:B------:R-:W-:-:S06]  /*00f0*/  IMAD.WIDE R16, R3, R2, c[0x0][0x160] ;  /* 0x0000580003107625 */ /* 0x000fcc00078e0202 */
[----:B------:R0:W2:Y:S04]  /*0100*/  @!P2 LDG.E.EL.128 R8, [R20.64] ;  /* 0x000000041408a981 */ /* 0x0000a8000c2e1d00 */
[----:B------:R-:W3:Y:S01]  /*0110*/  @P1 LDG.E.EL.128 R4, [R16.64] ;  /* 0x0000000410041981 */ /* 0x000ee2000c2e1d00 */
[----:B------:R-:W-:Y:S02]  /*0120*/  FSEL R27, RZ, 2, !P1 ;  /* 0x40000000ff1b7808 */ /* 0x000fe40004800000 */
[----:B------:R-:W-:Y:S02]  /*0130*/  FSEL R25, RZ, 1, !P1 ;  /* 0x3f800000ff197808 */ /* 0x000fe40004800000 */
[C---:B------:R-:W-:Y:S01]  /*0140*/  FSETP.GEU.AND P0, PT, R27.reuse, 1.175494350822287508e-38, PT ;  /* 0x008000001b00780b */ /* 0x040fe20003f0e000 */
[----:B------:R-:W-:Y:S01]  /*0150*/  FMUL R0, R27, 16777216 ;  /* 0x4b8000001b007820 */ /* 0x000fe20000400000 */
[----:B------:R-:W-:Y:S01]  /*0160*/  FSEL R26, RZ, 3, !P1 ;  /* 0x40400000ff1a7808 */ /* 0x000fe20004800000 */
[----:B------:R-:W-:-:S03]  /*0170*/  FMUL R24, R25, 16777216 ;  /* 0x4b80000019187820 */ /* 0x000fc60000400000 */
[----:B------:R-:W-:Y:S01]  /*0180*/  FSEL R22, R0, R27, !P0 ;  /* 0x0000001b00167208 */ /* 0x000fe20004000000 */
[C---:B0-----:R-:W-:Y:S01]  /*0190*/  FMUL R21, R26.reuse, 16777216 ;  /* 0x4b8000001a157820 */ /* 0x041fe20000400000 */
[----:B------:R-:W-:Y:S02]  /*01a0*/  FSETP.GEU.AND P3, PT, R26, 1.175494350822287508e-38, PT ;  /* 0x008000001a00780b */ /* 0x000fe40003f6e000 */
[----:B------:R-:W0:Y:S01]  /*01b0*/  MUFU.RCP R0, R22 ;  /* 0x0000001600007308 */ /* 0x000e220000001000 */
[----:B------:R-:W-:Y:S02]  /*01c0*/  FSEL R23, R24, R25, !P0 ;  /* 0x0000001918177208 */ /* 0x000fe40004000000 */
[----:B------:R-:W-:Y:S02]  /*01d0*/  FSEL R30, R21, R26, !P3 ;  /* 0x0000001a151e7208 */ /* 0x000fe40005800000 */
[----:B------:R-:W-:-:S04]  /*01e0*/  FSETP.NEU.AND P0, PT, R27, RZ, PT ;  /* 0x000000ff1b00720b */ /* 0x000fc80003f0d000 */
[----:B------:R-:W1:Y:S01]  /*01f0*/  MUFU.RCP R30, R30 ;  /* 0x0000001e001e7308 */ /* 0x000e620000001000 */
[----:B0-----:R-:W-:-:S05]  /*0200*/  FMUL R0, R0, R23 ;  /* 0x0000001700007220 */ /* 0x001fca0000400000 */
[----:B------:R-:W-:Y:S02]  /*0210*/  FSEL R0, R0, RZ, P0 ;  /* 0x000000ff00007208 */ /* 0x000fe40000000000 */
[----:B------:R-:W-:Y:S02]  /*0220*/  FSETP.NEU.AND P0, PT, R26, RZ, PT ;  /* 0x000000ff1a00720b */ /* 0x000fe40003f0d000 */
[----:B--2---:R-:W-:Y:S02]  /*0230*/  SEL R20, R8, RZ, !P2 ;  /* 0x000000ff08147207 */ /* 0x004fe40005000000 */
[----:B------:R-:W-:Y:S02]  /*0240*/  FSEL R8, RZ, 4, !P1 ;  /* 0x40800000ff087808 */ /* 0x000fe40004800000 */
[----:B---3--:R-:W-:Y:S01]  /*0250*/  SEL R4, R4, RZ, P1 ;  /* 0x000000ff04047207 */ /* 0x008fe20000800000 */
[--C-:B------:R-:W-:Y:S01]  /*0260*/  HADD2.F32 R22, -RZ, R20.reuse.H1_H1 ;  /* 0x30000014ff167230 */ /* 0x100fe20000004100 */
[----:B------:R-:W-:Y:S01]  /*0270*/  SEL R9, R9, RZ, !P2 ;  /* 0x000000ff09097207 */ /* 0x000fe20005000000 */
[----:B------:R-:W-:Y:S01]  /*0280*/  HADD2.F32 R20, -RZ, R20.H0_H0 ;  /* 0x20000014ff147230 */ /* 0x000fe20000004100 */
[----:B------:R-:W-:Y:S01]  /*0290*/  SEL R5, R5, RZ, P1 ;  /* 0x000000ff05057207 */ /* 0x000fe20000800000 */
[--C-:B------:R-:W-:Y:S01]  /*02a0*/  HADD2.F32 R23, -RZ, R4.reuse.H0_H0 ;  /* 0x20000004ff177230 */ /* 0x100fe20000004100 */
[C---:B------:R-:W-:Y:S01]  /*02b0*/  FMUL R29, R8.reuse, 16777216 ;  /* 0x4b800000081d7820 */ /* 0x040fe20000400000 */
[----:B------:R-:W-:Y:S01]  /*02c0*/  HADD2.F32 R21, -RZ, R4.H1_H1 ;  /* 0x30000004ff157230 */ /* 0x000fe20000004100 */
[----:B------:R-:W-:Y:S01]  /*02d0*/  FSETP.GEU.AND P4, PT, R8, 1.175494350822287508e-38, PT ;  /* 0x008000000800780b */ /* 0x000fe20003f8e000 */
[--C-:B------:R-:W-:Y:S01]  /*02e0*/  HADD2.F32 R28, -RZ, R5.reuse.H0_H0 ;  /* 0x20000005ff1c7230 */ /* 0x100fe20000004100 */
[----:B------:R-:W-:Y:S01]  /*02f0*/  FADD R23, R23, R20 ;  /* 0x0000001417177221 */ /* 0x000fe20000000000 */
[----:B------:R-:W-:Y:S01]  /*0300*/  HADD2.F32 R34, -RZ, R5.H1_H1 ;  /* 0x30000005ff227230 */ /* 0x000fe20000004100 */
[----:B------:R-:W-:Y:S01]  /*0310*/  FADD R4, R21, R22 ;  /* 0x0000001615047221 */ /* 0x000fe20000000000 */
[----:B------:R-:W-:Y:S01]  /*0320*/  HADD2.F32 R21, -RZ, R9.H0_H0 ;  /* 0x20000009ff157230 */ /* 0x000fe20000004100 */
[----:B------:R-:W-:-:S02]  /*0330*/  FSEL R31, R29, R8, !P4 ;  /* 0x000000081d1f7208 */ /* 0x000fc40006000000 */
[----:B------:R-:W-:Y:S02]  /*0340*/  FSEL R23, R23, RZ, P1 ;  /* 0x000000ff17177208 */ /* 0x000fe40000800000 */
[----:B------:R-:W-:Y:S01]  /*0350*/  FSEL R32, R4, RZ, P1 ;  /* 0x000000ff04207208 */ /* 0x000fe20000800000 */
[----:B------:R-:W-:Y:S01]  /*0360*/  FADD R28, R28, R21 ;  /* 0x000000151c1c7221 */ /* 0x000fe20000000000 */
[CC--:B------:R-:W-:Y:S01]  /*0370*/  FSEL R29, R24.reuse, R25.reuse, !P3 ;  /* 0x00000019181d7208 */ /* 0x0c0fe20005800000 */
[----:B------:R-:W0:Y:S01]  /*0380*/  MUFU.RCP R4, R31 ;  /* 0x0000001f00047308 */ /* 0x000e220000001000 */
[----:B------:R-:W-:Y:S01]  /*0390*/  FSEL R33, R24, R25, !P4 ;  /* 0x0000001918217208 */ /* 0x000fe20006000000 */
[----:B------:R-:W-:Y:S02]  /*03a0*/  FADD R32, -R23, R32 ;  /* 0x0000002017207221 */ /* 0x000fe40000000100 */
[----:B-1----:R-:W-:Y:S01]  /*03b0*/  FMUL R30, R30, R29 ;  /* 0x0000001d1e1e7220 */ /* 0x002fe20000400000 */
[----:B------:R-:W-:Y:S01]  /*03c0*/  FSEL R29, R28, RZ, P1 ;  /* 0x000000ff1c1d7208 */ /* 0x000fe20000800000 */
[C---:B------:R-:W-:Y:S01]  /*03d0*/  FFMA R28, R32.reuse, R0, R23 ;  /* 0x00000000201c7223 */ /* 0x040fe20000000017 */
[----:B------:R-:W-:Y:S01]  /*03e0*/  FMUL R32, R32, R32 ;  /* 0x0000002020207220 */ /* 0x000fe20000400000 */
[----:B------:R-:W-:Y:S01]  /*03f0*/  HADD2.F32 R23, -RZ, R9.H1_H1 ;  /* 0x30000009ff177230 */ /* 0x000fe20000004100 */
[----:B------:R-:W-:Y:S01]  /*0400*/  FSEL R30, R30, RZ, P0 ;  /* 0x000000ff1e1e7208 */ /* 0x000fe20000000000 */
[----:B------:R-:W-:Y:S01]  /*0410*/  FADD R29, R29, -R28 ;  /* 0x8000001c1d1d7221 */ /* 0x000fe20000000000 */
[----:B------:R-:W-:Y:S01]  /*0420*/  FMUL R9, R25, R32 ;  /* 0x0000002019097220 */ /* 0x000fe20000400000 */
[----:B------:R-:W-:-:S02]  /*0430*/  FSETP.NEU.AND P0, PT, R8, RZ, PT ;  /* 0x000000ff0800720b */ /* 0x000fc40003f0d000 */
[----:B------:R-:W-:Y:S01]  /*0440*/  FMUL R32, R29, R29 ;  /* 0x0000001d1d207220 */ /* 0x000fe20000400000 */
[----:B------:R-:W-:Y:S01]  /*0450*/  FFMA R9, R0, R9, RZ ;  /* 0x0000000900097223 */ /* 0x000fe200000000ff */
[----:B------:R-:W-:Y:S01]  /*0460*/  FADD R0, R34, R23 ;  /* 0x0000001722007221 */ /* 0x000fe20000000000 */
[----:B0-----:R-:W-:Y:S01]  /*0470*/  FMUL R5, R4, R33 ;  /* 0x0000002104057220 */ /* 0x001fe20000400000 */
[----:B------:R-:W-:Y:S01]  /*0480*/  FMUL R32, R27, R32 ;  /* 0x000000201b207220 */ /* 0x000fe20000400000 */
[----:B------:R-:W-:Y:S01]  /*0490*/  FSEL R4, RZ, 5, !P1 ;  /* 0x40a00000ff047808 */ /* 0x000fe20004800000 */
[----:B------:R-:W-:Y:S01]  /*04a0*/  FFMA R29, R29, R30, R28 ;  /* 0x0000001e1d1d7223 */ /* 0x000fe2000000001c */
[----:B------:R-:W-:Y:S01]  /*04b0*/  FSEL R0, R0, RZ, P1 ;  /* 0x000000ff00007208 */ /* 0x000fe20000800000 */
[----:B------:R-:W-:Y:S01]  /*04c0*/  FFMA R30, R30, R32, R9 ;  /* 0x000000201e1e7223 */ /* 0x000fe20000000009 */
[----:B------:R-:W-:Y:S01]  /*04d0*/  SEL R28, R10, RZ, !P2 ;  /* 0x000000ff0a1c7207 */ /* 0x000fe20005000000 */
[----:B------:R-:W-:Y:S01]  /*04e0*/  FMUL R9, R4, 16777216 ;  /* 0x4b80000004097820 */ /* 0x000fe20000400000 */
[----:B------:R-:W-:Y:S01]  /*04f0*/  SEL R27, R6, RZ, P1 ;  /* 0x000000ff061b7207 */ /* 0x000fe20000800000 */
[--C-:B------:R-:W-:Y:S01]  /*0500*/  FADD R6, R0, -R29.reuse ;  /* 0x8000001d00067221 */ /* 0x100fe20000000000 */
[----:B------:R-:W-:Y:S01]  /*0510*/  FSETP.GEU.AND P3, PT, R4, 1.175494350822287508e-38, PT ;  /* 0x008000000400780b */ /* 0x000fe20003f6e000 */
[--C-:B------:R-:W-:Y:S01]  /*0520*/  HADD2.F32 R0, -RZ, R28.reuse.H0_H0 ;  /* 0x2000001cff007230 */ /* 0x100fe20000004100 */
[----:B------:R-:W-:Y:S01]  /*0530*/  FSEL R31, R5, RZ, P0 ;  /* 0x000000ff051f7208 */ /* 0x000fe20000000000 */
[--C-:B------:R-:W-:Y:S01]  /*0540*/  HADD2.F32 R33, -RZ, R27.reuse.H0_H0 ;  /* 0x2000001bff217230 */ /* 0x100fe20000004100 */
[----:B------:R-:W-:Y:S01]  /*0550*/  FSEL R10, R9, R4, !P3 ;  /* 0x00000004090a7208 */ /* 0x000fe20005800000 */
[----:B------:R-:W-:Y:S01]  /*0560*/  FMUL R9, R6, R6 ;  /* 0x0000000606097220 */ /* 0x000fe20000400000 */
[----:B------:R-:W-:Y:S01]  /*0570*/  FSETP.NEU.AND P0, PT, R4, RZ, PT ;  /* 0x000000ff0400720b */ /* 0x000fe20003f0d000 */
[----:B------:R-:W-:Y:S01]  /*0580*/  HADD2.F32 R28, -RZ, R28.H1_H1 ;  /* 0x3000001cff1c7230 */ /* 0x000fe20000004100 */
[----:B------:R-:W-:Y:S01]  /*0590*/  FADD R5, R33, R0 ;  /* 0x0000000021057221 */ /* 0x000fe20000000000 */
[----:B------:R-:W-:Y:S01]  /*05a0*/  FMUL R26, R26, R9 ;  /* 0x000000091a1a7220 */ /* 0x000fe20000400000 */
[----:B------:R-:W-:Y:S01]  /*05b0*/  FFMA R9, R6, R31, R29 ;  /* 0x0000001f06097223 */ /* 0x000fe2000000001d */
[----:B------:R-:W-:Y:S01]  /*05c0*/  FSEL R6, RZ, 6, !P1 ;  /* 0x40c00000ff067808 */ /* 0x000fe20004800000 */
[----:B------:R-:W0:Y:S01]  /*05d0*/  MUFU.RCP R10, R10 ;  /* 0x0000000a000a7308 */ /* 0x000e220000001000 */
[----:B------:R-:W-:Y:S01]  /*05e0*/  FSEL R32, R5, RZ, P1 ;  /* 0x000000ff05207208 */ /* 0x000fe20000800000 */
[----:B------:R-:W-:Y:S01]  /*05f0*/  FFMA R26, R31, R26, R30 ;  /* 0x0000001a1f1a7223 */ /* 0x000fe2000000001e */
[----:B------:R-:W-:Y:S01]  /*0600*/  FSEL R29, R24, R25, !P3 ;  /* 0x00000019181d7208 */ /* 0x000fe20005800000 */
[C---:B------:R-:W-:Y:S01]  /*0610*/  FMUL R31, R6.reuse, 16777216 ;  /* 0x4b800000061f7820 */ /* 0x040fe20000400000 */
[----:B------:R-:W-:Y:S01]  /*0620*/  FSETP.GEU.AND P3, PT, R6, 1.175494350822287508e-38, PT ;  /* 0x008000000600780b */ /* 0x000fe20003f6e000 */
[----:B------:R-:W-:Y:S01]  /*0630*/  FADD R32, R32, -R9 ;  /* 0x8000000920207221 */ /* 0x000fe20000000000 */
[----:B------:R-:W-:Y:S01]  /*0640*/  FSEL R5, RZ, 7, !P1 ;  /* 0x40e00000ff057808 */ /* 0x000fe20004800000 */
[----:B------:R-:W-:Y:S01]  /*0650*/  HADD2.F32 R27, -RZ, R27.H1_H1 ;  /* 0x3000001bff1b7230 */ /* 0x000fe20000004100 */
[----:B------:R-:W-:Y:S01]  /*0660*/  FSEL R30, R31, R6, !P3 ;  /* 0x000000061f1e7208 */ /* 0x000fe20005800000 */
[----:B------:R-:W-:Y:S01]  /*0670*/  FMUL R31, R32, R32 ;  /* 0x00000020201f7220 */ /* 0x000fe20000400000 */
[C---:B------:R-:W-:Y:S01]  /*0680*/  FSETP.GEU.AND P4, PT, R5.reuse, 1.175494350822287508e-38, PT ;  /* 0x008000000500780b */ /* 0x040fe20003f8e000 */
[----:B------:R-:W-:Y:S01]  /*0690*/  FMUL R34, R5, 16777216 ;  /* 0x4b80000005227820 */ /* 0x000fe20000400000 */
[----:B------:R-:W-:Y:S01]  /*06a0*/  FADD R27, R27, R28 ;  /* 0x0000001c1b1b7221 */ /* 0x000fe20000000000 */
[----:B------:R-:W-:Y:S01]  /*06b0*/  FMUL R31, R8, R31 ;  /* 0x0000001f081f7220 */ /* 0x000fe20000400000 */
[----:B------:R-:W-:Y:S01]  /*06c0*/  FSEL R8, RZ, 8, !P1 ;  /* 0x41000000ff087808 */ /* 0x000fe20004800000 */
[----:B0-----:R-:W-:Y:S01]  /*06d0*/  FMUL R10, R10, R29 ;  /* 0x0000001d0a0a7220 */ /* 0x001fe20000400000 */
[----:B------:R-:W-:Y:S01]  /*06e0*/  FSEL R29, R34, R5, !P4 ;  /* 0x00000005221d7208 */ /* 0x000fe20006000000 */
[----:B------:R-:W0:Y:S01]  /*06f0*/  MUFU.RCP R30, R30 ;  /* 0x0000001e001e7308 */ /* 0x000e220000001000 */
[C---:B------:R-:W-:Y:S01]  /*0700*/  FSETP.GEU.AND P5, PT, R8.reuse, 1.175494350822287508e-38, PT ;  /* 0x008000000800780b */ /* 0x040fe20003fae000 */
[----:B------:R-:W-:Y:S01]  /*0710*/  FMUL R35, R8, 16777216 ;  /* 0x4b80000008237820 */ /* 0x000fe20000400000 */
[----:B------:R-:W-:-:S02]  /*0720*/  FSEL R33, R10, RZ, P0 ;  /* 0x000000ff0a217208 */ /* 0x000fc40000000000 */
[----:B------:R-:W-:Y:S02]  /*0730*/  FSEL R34, R27, RZ, P1 ;  /* 0x000000ff1b227208 */ /* 0x000fe40000800000 */
[----:B------:R-:W-:Y:S01]  /*0740*/  FSEL R35, R35, R8, !P5 ;  /* 0x0000000823237208 */ /* 0x000fe20006800000 */
[----:B------:R-:W1:Y:S01]  /*0750*/  MUFU.RCP R29, R29 ;  /* 0x0000001d001d7308 */ /* 0x000e620000001000 */
[----:B------:R-:W-:Y:S01]  /*0760*/  FFMA R9, R32, R33, R9 ;  /* 0x0000002120097223 */ /* 0x000fe20000000009 */
[----:B------:R-:W-:Y:S01]  /*0770*/  FFMA R10, R33, R31, R26 ;  /* 0x0000001f210a7223 */ /* 0x000fe2000000001a */
[CC--:B------:R-:W-:Y:S02]  /*0780*/  FSEL R31, R24.reuse, R25.reuse, !P3 ;  /* 0x00000019181f7208 */ /* 0x0c0fe40005800000 */
[-C--:B------:R-:W-:Y:S01]  /*0790*/  FSEL R32, R24, R25.reuse, !P4 ;  /* 0x0000001918207208 */ /* 0x080fe20006000000 */
[----:B------:R-:W-:Y:S01]  /*07a0*/  FADD R34, R34, -R9 ;  /* 0x8000000922227221 */ /* 0x000fe20000000000 */
[----:B------:R-:W-:Y:S01]  /*07b0*/  FSEL R25, R24, R25, !P5 ;  /* 0x0000001918197208 */ /* 0x000fe20006800000 */
[----:B------:R-:W2:Y:S01]  /*07c0*/  MUFU.RCP R26, R35 ;  /* 0x00000023001a7308 */ /* 0x000ea20000001000 */
[----:B------:R-:W-:Y:S01]  /*07d0*/  SEL R24, R11, RZ, !P2 ;  /* 0x000000ff0b187207 */ /* 0x000fe20005000000 */
[----:B0-----:R-:W-:Y:S01]  /*07e0*/  FMUL R30, R30, R31 ;  /* 0x0000001f1e1e7220 */ /* 0x001fe20000400000 */
[----:B------:R-:W-:Y:S01]  /*07f0*/  SEL R11, R7, RZ, P1 ;  /* 0x000000ff070b7207 */ /* 0x000fe20000800000 */
[----:B------:R-:W-:Y:S01]  /*0800*/  FMUL R31, R34, R34 ;  /* 0x00000022221f7220 */ /* 0x000fe20000400000 */
[----:B------:R-:W0:Y:S01]  /*0810*/  SHFL.BFLY PT, R7, R8, 0x10, 0x1f ;  /* 0x0e001f0008077f89 */ /* 0x000e2200000e0000 */
[----:B------:R-:W-:Y:S01]  /*0820*/  FSETP.NEU.AND P0, PT, R6, RZ, PT ;  /* 0x000000ff0600720b */ /* 0x000fe20003f0d000 */
[----:B-1----:R-:W-:Y:S01]  /*0830*/  FMUL R32, R29, R32 ;  /* 0x000000201d207220 */ /* 0x002fe20000400000 */
[----:B------:R-:W-:-:S02]  /*0840*/  HADD2.F32 R29, -RZ, R24.H0_H0 ;  /* 0x20000018ff1d7230 */ /* 0x000fc40000004100 */
[----:B------:R-:W-:Y:S01]  /*0850*/  FSEL R27, R30, RZ, P0 ;  /* 0x000000ff1e1b7208 */ /* 0x000fe20000000000 */
[--C-:B------:R-:W-:Y:S01]  /*0860*/  HADD2.F32 R36, -RZ, R11.reuse.H0_H0 ;  /* 0x2000000bff247230 */ /* 0x100fe20000004100 */
[----:B------:R-:W-:Y:S01]  /*0870*/  FSETP.NEU.AND P0, PT, R5, RZ, PT ;  /* 0x000000ff0500720b */ /* 0x000fe20003f0d000 */
[----:B------:R-:W-:Y:S01]  /*0880*/  HADD2.F32 R30, -RZ, R24.H1_H1 ;  /* 0x30000018ff1e7230 */ /* 0x000fe20000004100 */
[----:B------:R-:W-:Y:S01]  /*0890*/  FMUL R31, R4, R31 ;  /* 0x0000001f041f7220 */ /* 0x000fe20000400000 */
[----:B------:R-:W-:Y:S01]  /*08a0*/  HADD2.F32 R11, -RZ, R11.H1_H1 ;  /* 0x3000000bff0b7230 */ /* 0x000fe20000004100 */
[----:B--2---:R-:W-:Y:S01]  /*08b0*/  FMUL R25, R26, R25 ;  /* 0x000000191a197220 */ /* 0x004fe20000400000 */
[----:B------:R-:W-:Y:S01]  /*08c0*/  FADD R26, R36, R29 ;  /* 0x0000001d241a7221 */ /* 0x000fe20000000000 */
[----:B------:R-:W-:Y:S01]  /*08d0*/  FFMA R9, R34, R27, R9 ;  /* 0x0000001b22097223 */ /* 0x000fe20000000009 */
[----:B------:R-:W-:Y:S01]  /*08e0*/  FSEL R32, R32, RZ, P0 ;  /* 0x000000ff20207208 */ /* 0x000fe20000000000 */
[----:B------:R-:W-:Y:S01]  /*08f0*/  FADD R11, R11, R30 ;  /* 0x0000001e0b0b7221 */ /* 0x000fe20000000000 */
[----:B------:R-:W-:Y:S01]  /*0900*/  FFMA R27, R27, R31, R10 ;  /* 0x0000001f1b1b7223 */ /* 0x000fe2000000000a */
[----:B------:R-:W-:-:S02]  /*0910*/  FSEL R26, R26, RZ, P1 ;  /* 0x000000ff1a1a7208 */ /* 0x000fc40000800000 */
[----:B------:R-:W-:Y:S02]  /*0920*/  FSETP.NEU.AND P3, PT, R8, RZ, PT ;  /* 0x000000ff0800720b */ /* 0x000fe40003f6d000 */
[----:B------:R-:W-:Y:S01]  /*0930*/  FSEL R11, R11, RZ, P1 ;  /* 0x000000ff0b0b7208 */ /* 0x000fe20000800000 */
[----:B------:R-:W-:Y:S01]  /*0940*/  FADD R26, R26, -R9 ;  /* 0x800000091a1a7221 */ /* 0x000fe20000000000 */
[----:B0-----:R-:W-:-:S03]  /*0950*/  FADD R4, R8, R7 ;  /* 0x0000000708047221 */ /* 0x001fc60000000000 */
[C---:B------:R-:W-:Y:S01]  /*0960*/  FMUL R33, R26.reuse, R26 ;  /* 0x0000001a1a217220 */ /* 0x040fe20000400000 */
[----:B------:R-:W-:Y:S01]  /*0970*/  FFMA R10, R26, R32, R9 ;  /* 0x000000201a0a7223 */ /* 0x000fe20000000009 */
[C---:B------:R-:W-:Y:S01]  /*0980*/  FMUL R31, R4.reuse, 0.25 ;  /* 0x3e800000041f7820 */ /* 0x040fe20000400000 */
[----:B------:R-:W-:Y:S01]  /*0990*/  FSETP.GEU.AND P4, PT, |R4|, 1.175494350822287508e-38, PT ;  /* 0x008000000400780b */ /* 0x000fe20003f8e200 */
[----:B------:R-:W-:Y:S01]  /*09a0*/  FMUL R33, R6, R33 ;  /* 0x0000002106217220 */ /* 0x000fe20000400000 */
[----:B------:R-:W-:Y:S01]  /*09b0*/  FSETP.GT.AND P0, PT, |R4|, 8.50705917302346158658e+37, PT ;  /* 0x7e8000000400780b */ /* 0x000fe20003f04200 */
[----:B------:R-:W-:Y:S01]  /*09c0*/  FADD R11, R11, -R10 ;  /* 0x8000000a0b0b7221 */ /* 0x000fe20000000000 */
[----:B------:R-:W0:Y:S01]  /*09d0*/  SHFL.BFLY PT, R9, R4, 0x8, 0x1f ;  /* 0x0d001f0004097f89 */ /* 0x000e2200000e0000 */
[----:B------:R-:W-:Y:S01]  /*09e0*/  FSEL R6, R25, RZ, P3 ;  /* 0x000000ff19067208 */ /* 0x000fe20001800000 */
[----:B------:R-:W-:Y:S01]  /*09f0*/  FFMA R27, R32, R33, R27 ;  /* 0x00000021201b7223 */ /* 0x000fe2000000001b */
[----:B------:R-:W-:Y:S01]  /*0a00*/  FMUL R24, R11, R11 ;  /* 0x0000000b0b187220 */ /* 0x000fe20000400000 */
[----:B------:R-:W-:-:S02]  /*0a10*/  FSEL R31, R31, R4, P0 ;  /* 0x000000041f1f7208 */ /* 0x000fc40000000000 */
[----:B------:R-:W-:Y:S01]  /*0a20*/  FFMA R10, R11, R6, R10 ;  /* 0x000000060b0a7223 */ /* 0x000fe2000000000a */
[----:B------:R-:W-:Y:S01]  /*0a30*/  FMUL R24, R5, R24 ;  /* 0x0000001805187220 */ /* 0x000fe20000400000 */
[----:B------:R-:W-:Y:S01]  /*0a40*/  FSETP.NEU.AND P3, PT, R4, RZ, PT ;  /* 0x000000ff0400720b */ /* 0x000fe20003f6d000 */
[----:B------:R-:W-:Y:S02]  /*0a50*/  @!P4 FMUL R31, R31, 16777216 ;  /* 0x4b8000001f1fc820 */ /* 0x000fe40000400000 */
[----:B------:R-:W1:Y:S01]  /*0a60*/  SHFL.BFLY PT, R11, R10, 0x10, 0x1f ;  /* 0x0e001f000a0b7f89 */ /* 0x000e6200000e0000 */
[----:B------:R-:W-:Y:S01]  /*0a70*/  FFMA R24, R6, R24, R27 ;  /* 0x0000001806187223 */ /* 0x000fe2000000001b */
[----:B------:R-:W-:Y:S01]  /*0a80*/  @P0 FMUL R7, R7, 0.25 ;  /* 0x3e80000007070820 */ /* 0x000fe20000400000 */
[----:B------:R-:W2:Y:S03]  /*0a90*/  MUFU.RCP R6, R31 ;  /* 0x0000001f00067308 */ /* 0x000ea60000001000 */
[----:B------:R-:W3:Y:S01]  /*0aa0*/  SHFL.BFLY PT, R25, R24, 0x10, 0x1f ;  /* 0x0e001f0018197f89 */ /* 0x000ee200000e0000 */
[----:B------:R-:W-:Y:S01]  /*0ab0*/  @!P4 FMUL R7, R7, 16777216 ;  /* 0x4b8000000707c820 */ /* 0x000fe20000400000 */
[----:B0-----:R-:W-:-:S04]  /*0ac0*/  FADD R5, R4, R9 ;  /* 0x0000000904057221 */ /* 0x001fc80000000000 */
[C---:B------:R-:W-:Y:S01]  /*0ad0*/  FMUL R26, R5.reuse, 0.25 ;  /* 0x3e800000051a7820 */ /* 0x040fe20000400000 */
[C---:B------:R-:W-:Y:S01]  /*0ae0*/  FSETP.GEU.AND P4, PT, |R5|.reuse, 1.175494350822287508e-38, PT ;  /* 0x008000000500780b */ /* 0x040fe20003f8e200 */
[----:B--2---:R-:W-:Y:S01]  /*0af0*/  FMUL R7, R6, R7 ;  /* 0x0000000706077220 */ /* 0x004fe20000400000 */
[----:B------:R-:W-:Y:S01]  /*0b00*/  FSETP.GT.AND P0, PT, |R5|, 8.50705917302346158658e+37, PT ;  /* 0x7e8000000500780b */ /* 0x000fe20003f04200 */
[----:B------:R-:W0:Y:S03]  /*0b10*/  SHFL.BFLY PT, R6, R5, 0x4, 0x1f ;  /* 0x0c801f0005067f89 */ /* 0x000e2600000e0000 */
[----:B------:R-:W-:Y:S01]  /*0b20*/  FSEL R7, R7, RZ, P3 ;  /* 0x000000ff07077208 */ /* 0x000fe20001800000 */
[----:B-1----:R-:W-:Y:S01]  /*0b30*/  FADD R11, -R10, R11 ;  /* 0x0000000b0a0b7221 */ /* 0x002fe20000000100 */
[----:B------:R-:W-:Y:S02]  /*0b40*/  FSEL R26, R26, R5, P0 ;  /* 0x000000051a1a7208 */ /* 0x000fe40000000000 */
[----:B------:R-:W-:Y:S01]  /*0b50*/  FSETP.NEU.AND P3, PT, R5, RZ, PT ;  /* 0x000000ff0500720b */ /* 0x000fe20003f6d000 */
[C---:B------:R-:W-:Y:S01]  /*0b60*/  FMUL R27, R11.reuse, R11 ;  /* 0x0000000b0b1b7220 */ /* 0x040fe20000400000 */
[----:B------:R-:W-:Y:S01]  /*0b70*/  FFMA R10, R11, R7, R10 ;  /* 0x000000070b0a7223 */ /* 0x000fe2000000000a */
[----:B------:R-:W-:Y:S01]  /*0b80*/  @!P4 FMUL R26, R26, 16777216 ;  /* 0x4b8000001a1ac820 */ /* 0x000fe20000400000 */
[----:B---3--:R-:W-:Y:S01]  /*0b90*/  FADD R24, R24, R25 ;  /* 0x0000001918187221 */ /* 0x008fe20000000000 */
[----:B------:R-:W-:Y:S01]  /*0ba0*/  FMUL R27, R8, R27 ;  /* 0x0000001b081b7220 */ /* 0x000fe20000400000 */
[----:B------:R-:W-:Y:S01]  /*0bb0*/  @P0 FMUL R9, R9, 0.25 ;  /* 0x3e80000009090820 */ /* 0x000fe20000400000 */
[----:B------:R-:W1:Y:S02]  /*0bc0*/  SHFL.BFLY PT, R11, R10, 0x8, 0x1f ;  /* 0x0d001f000a0b7f89 */ /* 0x000e6400000e0000 */
[----:B------:R-:W-:Y:S01]  /*0bd0*/  FFMA R24, R7, R27, R24 ;  /* 0x0000001b07187223 */ /* 0x000fe20000000018 */
[----:B------:R-:W2:Y:S01]  /*0be0*/  MUFU.RCP R26, R26 ;  /* 0x0000001a001a7308 */ /* 0x000ea20000001000 */
[----:B------:R-:W-:-:S03]  /*0bf0*/  @!P4 FMUL R9, R9, 16777216 ;  /* 0x4b8000000909c820 */ /* 0x000fc60000400000 */
[----:B------:R-:W3:Y:S01]  /*0c00*/  SHFL.BFLY PT, R25, R24, 0x8, 0x1f ;  /* 0x0d001f0018197f89 */ /* 0x000ee200000e0000 */
[----:B0-----:R-:W-:-:S04]  /*0c10*/  FADD R7, R5, R6 ;  /* 0x0000000605077221 */ /* 0x001fc80000000000 */
[C---:B------:R-:W-:Y:S01]  /*0c20*/  FMUL R32, R7.reuse, 0.25 ;  /* 0x3e80000007207820 */ /* 0x040fe20000400000 */
[C---:B------:R-:W-:Y:S01]  /*0c30*/  FSETP.GEU.AND P4, PT, |R7|.reuse, 1.175494350822287508e-38, PT ;  /* 0x008000000700780b */ /* 0x040fe20003f8e200 */
[----:B------:R-:W0:Y:S01]  /*0c40*/  SHFL.BFLY PT, R8, R7, 0x2, 0x1f ;  /* 0x0c401f0007087f89 */ /* 0x000e2200000e0000 */
[----:B------:R-:W-:Y:S01]  /*0c50*/  FSETP.GT.AND P0, PT, |R7|, 8.50705917302346158658e+37, PT ;  /* 0x7e8000000700780b */ /* 0x000fe20003f04200 */
[----:B--2---:R-:W-:-:S03]  /*0c60*/  FMUL R9, R26, R9 ;  /* 0x000000091a097220 */ /* 0x004fc60000400000 */
[----:B------:R-:W-:Y:S01]  /*0c70*/  FSEL R32, R32, R7, P0 ;  /* 0x0000000720207208 */ /* 0x000fe20000000000 */
[----:B-1----:R-:W-:Y:S01]  /*0c80*/  FADD R11, -R10, R11 ;  /* 0x0000000b0a0b7221 */ /* 0x002fe20000000100 */
[----:B------:R-:W-:Y:S02]  /*0c90*/  FSEL R9, R9, RZ, P3 ;  /* 0x000000ff09097208 */ /* 0x000fe40001800000 */
[----:B------:R-:W-:Y:S01]  /*0ca0*/  FSETP.NEU.AND P3, PT, R7, RZ, PT ;  /* 0x000000ff0700720b */ /* 0x000fe20003f6d000 */
[C---:B------:R-:W-:Y:S02]  /*0cb0*/  FMUL R27, R11.reuse, R11 ;  /* 0x0000000b0b1b7220 */ /* 0x040fe40000400000 */
[----:B------:R-:W-:Y:S01]  /*0cc0*/  @!P4 FMUL R32, R32, 16777216 ;  /* 0x4b8000002020c820 */ /* 0x000fe20000400000 */
[----:B------:R-:W-:Y:S01]  /*0cd0*/  FFMA R10, R11, R9, R10 ;  /* 0x000000090b0a7223 */ /* 0x000fe2000000000a */
[----:B---3--:R-:W-:Y:S01]  /*0ce0*/  FADD R24, R24, R25 ;  /* 0x0000001918187221 */ /* 0x008fe20000000000 */
[----:B------:R-:W-:Y:S01]  /*0cf0*/  FMUL R27, R4, R27 ;  /* 0x0000001b041b7220 */ /* 0x000fe20000400000 */
[----:B------:R-:W-:-:S02]  /*0d00*/  @P0 FMUL R6, R6, 0.25 ;  /* 0x3e80000006060820 */ /* 0x000fc40000400000 */
[----:B------:R-:W1:Y:S01]  /*0d10*/  SHFL.BFLY PT, R11, R10, 0x4, 0x1f ;  /* 0x0c801f000a0b7f89 */ /* 0x000e6200000e0000 */
[----:B------:R-:W-:Y:S01]  /*0d20*/  FFMA R24, R9, R27, R24 ;  /* 0x0000001b09187223 */ /* 0x000fe20000000018 */
[----:B------:R-:W-:Y:S01]  /*0d30*/  @!P4 FMUL R6, R6, 16777216 ;  /* 0x4b8000000606c820 */ /* 0x000fe20000400000 */
[----:B------:R-:W2:Y:S01]  /*0d40*/  MUFU.RCP R9, R32 ;  /* 0x0000002000097308 */ /* 0x000ea20000001000 */
[----:B0-----:R-:W-:Y:S02]  /*0d50*/  FADD R4, R7, R8 ;  /* 0x0000000807047221 */ /* 0x001fe40000000000 */
[----:B------:R-:W0:Y:S02]  /*0d60*/  SHFL.BFLY PT, R25, R24, 0x4, 0x1f ;  /* 0x0c801f0018197f89 */ /* 0x000e2400000e0000 */
[C---:B------:R-:W-:Y:S01]  /*0d70*/  FMUL R27, R4.reuse, 0.25 ;  /* 0x3e800000041b7820 */ /* 0x040fe20000400000 */
[C---:B------:R-:W-:Y:S02]  /*0d80*/  FSETP.GEU.AND P4, PT, |R4|.reuse, 1.175494350822287508e-38, PT ;  /* 0x008000000400780b */ /* 0x040fe40003f8e200 */
[----:B------:R-:W-:-:S04]  /*0d90*/  FSETP.GT.AND P0, PT, |R4|, 8.50705917302346158658e+37, PT ;  /* 0x7e8000000400780b */ /* 0x000fc80003f04200 */
[----:B------:R-:W-:Y:S01]  /*0da0*/  FSEL R27, R27, R4, P0 ;  /* 0x000000041b1b7208 */ /* 0x000fe20000000000 */
[----:B--2---:R-:W-:-:S06]  /*0db0*/  FMUL R9, R9, R6 ;  /* 0x0000000609097220 */ /* 0x004fcc0000400000 */
[----:B------:R-:W-:Y:S01]  /*0dc0*/  @!P4 FMUL R27, R27, 16777216 ;  /* 0x4b8000001b1bc820 */ /* 0x000fe20000400000 */
[----:B------:R-:W-:Y:S01]  /*0dd0*/  FSEL R6, R9, RZ, P3 ;  /* 0x000000ff09067208 */ /* 0x000fe20001800000 */
[----:B-1----:R-:W-:Y:S01]  /*0de0*/  FADD R11, -R10, R11 ;  /* 0x0000000b0a0b7221 */ /* 0x002fe20000000100 */
[----:B------:R-:W1:Y:S01]  /*0df0*/  SHFL.BFLY PT, R9, R4, 0x1, 0x1f ;  /* 0x0c201f0004097f89 */ /* 0x000e6200000e0000 */
[----:B------:R-:W-:Y:S01]  /*0e00*/  @P0 FMUL R8, R8, 0.25 ;  /* 0x3e80000008080820 */ /* 0x000fe20000400000 */
[----:B------:R-:W-:Y:S01]  /*0e10*/  FSETP.NEU.AND P0, PT, R4, RZ, PT ;  /* 0x000000ff0400720b */ /* 0x000fe20003f0d000 */
[C---:B------:R-:W-:Y:S01]  /*0e20*/  FMUL R26, R11.reuse, R11 ;  /* 0x0000000b0b1a7220 */ /* 0x040fe20000400000 */
[----:B------:R-:W-:Y:S01]  /*0e30*/  FFMA R10, R11, R6, R10 ;  /* 0x000000060b0a7223 */ /* 0x000fe2000000000a */
[----:B0-----:R-:W-:Y:S01]  /*0e40*/  FADD R25, R24, R25 ;  /* 0x0000001918197221 */ /* 0x001fe20000000000 */
[----:B------:R-:W0:Y:S01]  /*0e50*/  MUFU.RCP R27, R27 ;  /* 0x0000001b001b7308 */ /* 0x000e220000001000 */
[----:B------:R-:W-:Y:S01]  /*0e60*/  FMUL R26, R5, R26 ;  /* 0x0000001a051a7220 */ /* 0x000fe20000400000 */
[----:B------:R-:W-:Y:S01]  /*0e70*/  @!P4 FMUL R8, R8, 16777216 ;  /* 0x4b8000000808c820 */ /* 0x000fe20000400000 */
[----:B------:R-:W2:Y:S02]  /*0e80*/  SHFL.BFLY PT, R11, R10, 0x2, 0x1f ;  /* 0x0c401f000a0b7f89 */ /* 0x000ea400000e0000 */
[----:B------:R-:W-:-:S05]  /*0e90*/  FFMA R25, R6, R26, R25 ;  /* 0x0000001a06197223 */ /* 0x000fca0000000019 */
[----:B------:R-:W3:Y:S01]  /*0ea0*/  SHFL.BFLY PT, R6, R25, 0x2, 0x1f ;  /* 0x0c401f0019067f89 */ /* 0x000ee200000e0000 */
[----:B0-----:R-:W-:Y:S01]  /*0eb0*/  FMUL R8, R27, R8 ;  /* 0x000000081b087220 */ /* 0x001fe20000400000 */
[----:B-1----:R-:W-:-:S04]  /*0ec0*/  FADD R5, R4, R9 ;  /* 0x0000000904057221 */ /* 0x002fc80000000000 */
[----:B------:R-:W-:Y:S01]  /*0ed0*/  FSEL R8, R8, RZ, P0 ;  /* 0x000000ff08087208 */ /* 0x000fe20000000000 */
[C---:B------:R-:W-:Y:S01]  /*0ee0*/  FMUL R26, R5.reuse, 0.25 ;  /* 0x3e800000051a7820 */ /* 0x040fe20000400000 */
[C---:B------:R-:W-:Y:S02]  /*0ef0*/  FSETP.GEU.AND P3, PT, |R5|.reuse, 1.175494350822287508e-38, PT ;  /* 0x008000000500780b */ /* 0x040fe40003f6e200 */
[----:B------:R-:W-:Y:S01]  /*0f00*/  FSETP.GT.AND P0, PT, |R5|, 8.50705917302346158658e+37, PT ;  /* 0x7e8000000500780b */ /* 0x000fe20003f04200 */
[----:B--2---:R-:W-:-:S03]  /*0f10*/  FADD R11, -R10, R11 ;  /* 0x0000000b0a0b7221 */ /* 0x004fc60000000100 */
[----:B------:R-:W-:Y:S01]  /*0f20*/  FSEL R26, R26, R5, P0 ;  /* 0x000000051a1a7208 */ /* 0x000fe20000000000 */
[C---:B------:R-:W-:Y:S01]  /*0f30*/  FMUL R24, R11.reuse, R11 ;  /* 0x0000000b0b187220 */ /* 0x040fe20000400000 */
[----:B------:R-:W-:Y:S01]  /*0f40*/  FFMA R10, R11, R8, R10 ;  /* 0x000000080b0a7223 */ /* 0x000fe2000000000a */
[----:B---3--:R-:W-:Y:S02]  /*0f50*/  FADD R25, R25, R6 ;  /* 0x0000000619197221 */ /* 0x008fe40000000000 */
[----:B------:R-:W-:Y:S02]  /*0f60*/  FMUL R24, R7, R24 ;  /* 0x0000001807187220 */ /* 0x000fe40000400000 */
[----:B------:R-:W-:Y:S01]  /*0f70*/  @!P3 FMUL R26, R26, 16777216 ;  /* 0x4b8000001a1ab820 */ /* 0x000fe20000400000 */
[----:B------:R-:W0:Y:S01]  /*0f80*/  SHFL.BFLY PT, R7, R10, 0x1, 0x1f ;  /* 0x0c201f000a077f89 */ /* 0x000e2200000e0000 */
[----:B------:R-:W-:Y:S01]  /*0f90*/  @P0 FMUL R9, R9, 0.25 ;  /* 0x3e80000009090820 */ /* 0x000fe20000400000 */
[----:B------:R-:W-:Y:S01]  /*0fa0*/  FFMA R24, R8, R24, R25 ;  /* 0x0000001808187223 */ /* 0x000fe20000000019 */
[----:B------:R-:W-:-:S02]  /*0fb0*/  FSETP.NEU.AND P0, PT, R5, RZ, PT ;  /* 0x000000ff0500720b */ /* 0x000fc40003f0d000 */
[----:B------:R-:W1:Y:S01]  /*0fc0*/  MUFU.RCP R26, R26 ;  /* 0x0000001a001a7308 */ /* 0x000e620000001000 */
[----:B------:R-:W-:Y:S01]  /*0fd0*/  @!P3 FMUL R9, R9, 16777216 ;  /* 0x4b8000000909b820 */ /* 0x000fe20000400000 */
[----:B------:R-:W2:Y:S01]  /*0fe0*/  SHFL.BFLY PT, R11, R24, 0x1, 0x1f ;  /* 0x0c201f00180b7f89 */ /* 0x000ea200000e0000 */
[----:B------:R-:W-:Y:S02]  /*0ff0*/  LOP3.LUT P3, RZ, R13, 0x1f, RZ, 0xc0, !PT ;  /* 0x0000001f0dff7812 */ /* 0x000fe4000786c0ff */
[----:B------:R-:W-:-:S04]  /*1000*/  SHF.R.U32.HI R8, RZ, 0x3, R13 ;  /* 0x00000003ff087819 */ /* 0x000fc8000001160d */
[----:B------:R-:W-:Y:S01]  /*1010*/  LOP3.LUT R8, R8, 0x1c, RZ, 0xc0, !PT ;  /* 0x0000001c08087812 */ /* 0x000fe200078ec0ff */
[----:B-1----:R-:W-:-:S06]  /*1020*/  FMUL R9, R26, R9 ;  /* 0x000000091a097220 */ /* 0x002fcc0000400000 */
[----:B------:R-:W-:Y:S01]  /*1030*/  @!P3 STS [R8+0x40], R5 ;  /* 0x000040050800b388 */ /* 0x000fe20000000800 */
[----:B0-----:R-:W-:Y:S01]  /*1040*/  FADD R7, -R10, R7 ;  /* 0x000000070a077221 */ /* 0x001fe20000000100 */
[----:B------:R-:W-:-:S03]  /*1050*/  FSEL R9, R9, RZ, P0 ;  /* 0x000000ff09097208 */ /* 0x000fc60000000000 */
[----:B------:R-:W-:Y:S01]  /*1060*/  FMUL R25, R7, R7 ;  /* 0x0000000707197220 */ /* 0x000fe20000400000 */
[----:B------:R-:W-:Y:S01]  /*1070*/  ISETP.GE.AND P0, PT, R13, 0x8, PT ;  /* 0x000000080d00780c */ /* 0x000fe20003f06270 */
[----:B--2---:R-:W-:Y:S02]  /*1080*/  FADD R6, R24, R11 ;  /* 0x0000000b18067221 */ /* 0x004fe40000000000 */
[----:B------:R-:W-:Y:S01]  /*1090*/  FMUL R25, R4, R25 ;  /* 0x0000001904197220 */ /* 0x000fe20000400000 */
[----:B------:R-:W-:-:S03]  /*10a0*/  FFMA R11, R7, R9, R10 ;  /* 0x00000009070b7223 */ /* 0x000fc6000000000a */
[----:B------:R-:W-:Y:S02]  /*10b0*/  FFMA R25, R9, R25, R6 ;  /* 0x0000001909197223 */ /* 0x000fe40000000006 */
[----:B------:R-:W-:Y:S04]  /*10c0*/  @!P3 STS [R8], R11 ;  /* 0x0000000b0800b388 */ /* 0x000fe80000000800 */
[----:B------:R-:W-:Y:S04]  /*10d0*/  @!P3 STS [R8+0x20], R25 ;  /* 0x000020190800b388 */ /* 0x000fe80000000800 */
[----:B------:R-:W-:Y:S06]  /*10e0*/  BAR.SYNC 0x0 ;  /* 0x0000000000007b1d */ /* 0x000fec0000000000 */
[----:B------:R-:W0:Y:S04]  /*10f0*/  @!P0 LDS R15, [R13.X4+0x40] ;  /* 0x000040000d0f8984 */ /* 0x000e280000004800 */
[----:B------:R-:W-:Y:S04]  /*1100*/  @!P0 LDS R12, [R13.X4] ;  /* 0x000000000d0c8984 */ /* 0x000fe80000004800 */
[----:B------:R-:W1:Y:S04]  /*1110*/  @!P0 LDS R14, [R13.X4+0x20] ;  /* 0x000020000d0e8984 */ /* 0x000e680000004800 */
[----:B0-----:R-:W0:Y:S04]  /*1120*/  SHFL.BFLY PT, R10, R15, 0x4, 0x1f ;  /* 0x0c801f000f0a7f89 */ /* 0x001e2800000e0000 */
[----:B-1----:R-:W1:Y:S01]  /*1130*/  SHFL.BFLY PT, R9, R14, 0x4, 0x1f ;  /* 0x0c801f000e097f89 */ /* 0x002e6200000e0000 */
[----:B0-----:R-:W-:-:S04]  /*1140*/  FADD R4, R15, R10 ;  /* 0x0000000a0f047221 */ /* 0x001fc80000000000 */
[C---:B------:R-:W-:Y:S01]  /*1150*/  FMUL R7, R4.reuse, 0.25 ;  /* 0x3e80000004077820 */ /* 0x040fe20000400000 */
[C---:B------:R-:W-:Y:S01]  /*1160*/  FSETP.GEU.AND P3, PT, |R4|.reuse, 1.175494350822287508e-38, PT ;  /* 0x008000000400780b */ /* 0x040fe20003f6e200 */
[----:B------:R-:W0:Y:S01]  /*1170*/  SHFL.BFLY PT, R5, R4, 0x2, 0x1f ;  /* 0x0c401f0004057f89 */ /* 0x000e2200000e0000 */
[----:B------:R-:W-:Y:S01]  /*1180*/  FSETP.GT.AND P0, PT, |R4|, 8.50705917302346158658e+37, PT ;  /* 0x7e8000000400780b */ /* 0x000fe20003f04200 */
[----:B-1----:R-:W-:-:S03]  /*1190*/  FADD R9, R14, R9 ;  /* 0x000000090e097221 */ /* 0x002fc60000000000 */
[----:B------:R-:W-:Y:S02]  /*11a0*/  FSEL R8, R7, R4, P0 ;  /* 0x0000000407087208 */ /* 0x000fe40000000000 */
[----:B------:R-:W1:Y:S05]  /*11b0*/  SHFL.BFLY PT, R7, R12, 0x4, 0x1f ;  /* 0x0c801f000c077f89 */ /* 0x000e6a00000e0000 */
[----:B------:R-:W-:Y:S02]  /*11c0*/  @!P3 FMUL R8, R8, 16777216 ;  /* 0x4b8000000808b820 */ /* 0x000fe40000400000 */
[----:B------:R-:W-:Y:S02]  /*11d0*/  @P0 FMUL R10, R10, 0.25 ;  /* 0x3e8000000a0a0820 */ /* 0x000fe40000400000 */
[----:B------:R-:W2:Y:S02]  /*11e0*/  MUFU.RCP R11, R8 ;  /* 0x00000008000b7308 */ /* 0x000ea40000001000 */
[----:B------:R-:W-:Y:S01]  /*11f0*/  @!P3 FMUL R10, R10, 16777216 ;  /* 0x4b8000000a0ab820 */ /* 0x000fe20000400000 */
[C---:B------:R-:W-:Y:S01]  /*1200*/  FSETP.NEU.AND P3, PT, R4.reuse, RZ, PT ;  /* 0x000000ff0400720b */ /* 0x040fe20003f6d000 */
[----:B0-----:R-:W-:-:S04]  /*1210*/  FADD R6, R4, R5 ;  /* 0x0000000504067221 */ /* 0x001fc80000000000 */
[C---:B------:R-:W-:Y:S01]  /*1220*/  FMUL R25, R6.reuse, 0.25 ;  /* 0x3e80000006197820 */ /* 0x040fe20000400000 */
[C---:B------:R-:W-:Y:S02]  /*1230*/  FSETP.GEU.AND P4, PT, |R6|.reuse, 1.175494350822287508e-38, PT ;  /* 0x008000000600780b */ /* 0x040fe40003f8e200 */
[----:B------:R-:W-:Y:S01]  /*1240*/  FSETP.GT.AND P0, PT, |R6|, 8.50705917302346158658e+37, PT ;  /* 0x7e8000000600780b */ /* 0x000fe20003f04200 */
[----:B--2---:R-:W-:Y:S01]  /*1250*/  FMUL R10, R11, R10 ;  /* 0x0000000a0b0a7220 */ /* 0x004fe20000400000 */
[----:B-1----:R-:W-:Y:S02]  /*1260*/  FADD R11, -R12, R7 ;  /* 0x000000070c0b7221 */ /* 0x002fe40000000100 */
[----:B------:R-:W-:Y:S01]  /*1270*/  FSEL R25, R25, R6, P0 ;  /* 0x0000000619197208 */ /* 0x000fe20000000000 */
[----:B------:R-:W0:Y:S01]  /*1280*/  SHFL.BFLY PT, R7, R6, 0x1, 0x1f ;  /* 0x0c201f0006077f89 */ /* 0x000e2200000e0000 */
[----:B------:R-:W-:Y:S01]  /*1290*/  FSEL R10, R10, RZ, P3 ;  /* 0x000000ff0a0a7208 */ /* 0x000fe20001800000 */
[----:B------:R-:W-:-:S04]  /*12a0*/  FMUL R8, R11, R11 ;  /* 0x0000000b0b087220 */ /* 0x000fc80000400000 */
[----:B------:R-:W-:Y:S01]  /*12b0*/  FFMA R12, R11, R10, R12 ;  /* 0x0000000a0b0c7223 */ /* 0x000fe2000000000c */
[----:B------:R-:W-:Y:S01]  /*12c0*/  @!P4 FMUL R25, R25, 16777216 ;  /* 0x4b8000001919c820 */ /* 0x000fe20000400000 */
[----:B------:R-:W-:Y:S01]  /*12d0*/  FMUL R8, R15, R8 ;  /* 0x000000080f087220 */ /* 0x000fe20000400000 */
[----:B------:R-:W-:Y:S01]  /*12e0*/  @P0 FMUL R5, R5, 0.25 ;  /* 0x3e80000005050820 */ /* 0x000fe20000400000 */
[----:B------:R-:W-:Y:S01]  /*12f0*/  FSETP.NEU.AND P0, PT, R6, RZ, PT ;  /* 0x000000ff0600720b */ /* 0x000fe20003f0d000 */
[----:B------:R-:W1:Y:S01]  /*1300*/  SHFL.BFLY PT, R11, R12, 0x2, 0x1f ;  /* 0x0c401f000c0b7f89 */ /* 0x000e6200000e0000 */
[----:B------:R-:W2:Y:S01]  /*1310*/  MUFU.RCP R14, R25 ;  /* 0x00000019000e7308 */ /* 0x000ea20000001000 */
[----:B------:R-:W-:Y:S01]  /*1320*/  FFMA R8, R10, R8, R9 ;  /* 0x000000080a087223 */ /* 0x000fe20000000009 */
[----:B------:R-:W-:-:S04]  /*1330*/  @!P4 FMUL R5, R5, 16777216 ;  /* 0x4b8000000505c820 */ /* 0x000fc80000400000 */
[----:B------:R-:W3:Y:S01]  /*1340*/  SHFL.BFLY PT, R9, R8, 0x2, 0x1f ;  /* 0x0c401f0008097f89 */ /* 0x000ee200000e0000 */
[----:B0-----:R-:W-:Y:S01]  /*1350*/  FADD R10, R6, R7 ;  /* 0x00000007060a7221 */ /* 0x001fe20000000000 */
[----:B--2---:R-:W-:-:S04]  /*1360*/  FMUL R14, R14, R5 ;  /* 0x000000050e0e7220 */ /* 0x004fc80000400000 */
[C---:B------:R-:W-:Y:S01]  /*1370*/  FSETP.GEU.AND P3, PT, |R10|.reuse, 1.175494350822287508e-38, PT ;  /* 0x008000000a00780b */ /* 0x040fe20003f6e200 */
[----:B------:R-:W-:Y:S01]  /*1380*/  FMUL R15, R10, 0.25 ;  /* 0x3e8000000a0f7820 */ /* 0x000fe20000400000 */
[----:B------:R-:W-:Y:S01]  /*1390*/  FSEL R14, R14, RZ, P0 ;  /* 0x000000ff0e0e7208 */ /* 0x000fe20000000000 */
[----:B-1----:R-:W-:Y:S01]  /*13a0*/  FADD R11, -R12, R11 ;  /* 0x0000000b0c0b7221 */ /* 0x002fe20000000100 */
[----:B------:R-:W-:-:S03]  /*13b0*/  FSETP.GT.AND P0, PT, |R10|, 8.50705917302346158658e+37, PT ;  /* 0x7e8000000a00780b */ /* 0x000fc60003f04200 */
[C---:B------:R-:W-:Y:S01]  /*13c0*/  FMUL R5, R11.reuse, R11 ;  /* 0x0000000b0b057220 */ /* 0x040fe20000400000 */
[----:B------:R-:W-:Y:S01]  /*13d0*/  FFMA R12, R11, R14, R12 ;  /* 0x0000000e0b0c7223 */ /* 0x000fe2000000000c */
[----:B------:R-:W-:Y:S01]  /*13e0*/  FSEL R15, R15, R10, P0 ;  /* 0x0000000a0f0f7208 */ /* 0x000fe20000000000 */
[----:B---3--:R-:W-:Y:S01]  /*13f0*/  FADD R9, R8, R9 ;  /* 0x0000000908097221 */ /* 0x008fe20000000000 */
[----:B------:R-:W-:Y:S02]  /*1400*/  FMUL R5, R4, R5 ;  /* 0x0000000504057220 */ /* 0x000fe40000400000 */
[----:B------:R-:W0:Y:S01]  /*1410*/  SHFL.BFLY PT, R11, R12, 0x1, 0x1f ;  /* 0x0c201f000c0b7f89 */ /* 0x000e2200000e0000 */
[----:B------:R-:W-:Y:S01]  /*1420*/  @!P3 FMUL R15, R15, 16777216 ;  /* 0x4b8000000f0fb820 */ /* 0x000fe20000400000 */
[----:B------:R-:W-:Y:S02]  /*1430*/  FFMA R5, R14, R5, R9 ;  /* 0x000000050e057223 */ /* 0x000fe40000000009 */
[----:B------:R-:W-:Y:S01]  /*1440*/  @P0 FMUL R7, R7, 0.25 ;  /* 0x3e80000007070820 */ /* 0x000fe20000400000 */
[----:B------:R-:W1:Y:S01]  /*1450*/  MUFU.RCP R8, R15 ;  /* 0x0000000f00087308 */ /* 0x000e620000001000 */
[----:B------:R-:W-:Y:S01]  /*1460*/  LOP3.LUT P0, RZ, R13, 0x7, RZ, 0xc0, !PT ;  /* 0x000000070dff7812 */ /* 0x000fe2000780c0ff */
[----:B------:R-:W2:Y:S01]  /*1470*/  SHFL.BFLY PT, R4, R5, 0x1, 0x1f ;  /* 0x0c201f0005047f89 */ /* 0x000ea200000e0000 */
[----:B------:R-:W-:Y:S01]  /*1480*/  @!P3 FMUL R7, R7, 16777216 ;  /* 0x4b8000000707b820 */ /* 0x000fe20000400000 */
[----:B------:R-:W-:-:S02]  /*1490*/  FSETP.NEU.AND P3, PT, R10, RZ, PT ;  /* 0x000000ff0a00720b */ /* 0x000fc40003f6d000 */
[----:B------:R-:W-:Y:S01]  /*14a0*/  ISETP.LT.AND P0, PT, R13, 0x8, !P0 ;  /* 0x000000080d00780c */ /* 0x000fe20004701270 */
[----:B-1----:R-:W-:Y:S01]  /*14b0*/  FMUL R8, R8, R7 ;  /* 0x0000000708087220 */ /* 0x002fe20000400000 */
[----:B0-----:R-:W-:-:S11]  /*14c0*/  FADD R11, -R12, R11 ;  /* 0x0000000b0c0b7221 */ /* 0x001fd60000000100 */
[----:B------:R-:W-:Y:S01]  /*14d0*/  @P0 STS [R13.X4+0x40], R10 ;  /* 0x0000400a0d000388 */ /* 0x000fe20000004800 */
[----:B------:R-:W-:Y:S01]  /*14e0*/  FSEL R8, R8, RZ, P3 ;  /* 0x000000ff08087208 */ /* 0x000fe20001800000 */
[----:B------:R-:W-:Y:S01]  /*14f0*/  FMUL R9, R11, R11 ;  /* 0x0000000b0b097220 */ /* 0x000fe20000400000 */
[----:B--2---:R-:W-:-:S03]  /*1500*/  FADD R7, R5, R4 ;  /* 0x0000000405077221 */ /* 0x004fc60000000000 */
[----:B------:R-:W-:Y:S01]  /*1510*/  FMUL R9, R6, R9 ;  /* 0x0000000906097220 */ /* 0x000fe20000400000 */
[----:B------:R-:W-:Y:S01]  /*1520*/  FFMA R12, R11, R8, R12 ;  /* 0x000000080b0c7223 */ /* 0x000fe2000000000c */
[----:B------:R-:W-:Y:S02]  /*1530*/  CS2R R4, SRZ ;  /* 0x0000000000047805 */ /* 0x000fe4000001ff00 */
[----:B------:R-:W-:Y:S02]  /*1540*/  FFMA R14, R8, R9, R7 ;  /* 0x00000009080e7223 */ /* 0x000fe40000000007 */
[----:B------:R-:W-:Y:S01]  /*1550*/  CS2R R6, SRZ ;  /* 0x0000000000067805 */ /* 0x000fe2000001ff00 */
[----:B------:R-:W-:Y:S04]  /*1560*/  @P0 STS [R13.X4], R12 ;  /* 0x0000000c0d000388 */ /* 0x000fe80000004800 */
[----:B------:R-:W-:Y:S04]  /*1570*/  @P0 STS [R13.X4+0x20], R14 ;  /* 0x0000200e0d000388 */ /* 0x000fe80000004800 */
[----:B------:R-:W-:Y:S06]  /*1580*/  BAR.SYNC 0x0 ;  /* 0x0000000000007b1d */ /* 0x000fec0000000000 */
[----:B------:R0:W2:Y:S01]  /*1590*/  @P1 LDG.E.EF.128 R4, [R16.64] ;  /* 0x0000000410041981 */ /* 0x0000a2000c0e1d00 */
[----:B------:R-:W-:Y:S01]  /*15a0*/  CS2R R8, SRZ ;  /* 0x0000000000087805 */ /* 0x000fe2000001ff00 */
[----:B------:R-:W-:Y:S01]  /*15b0*/  CS2R R10, SRZ ;  /* 0x00000000000a7805 */ /* 0x000fe2000001ff00 */
[----:B------:R-:W-:Y:S01]  /*15c0*/  CS2R R12, SRZ ;  /* 0x00000000000c7805 */ /* 0x000fe2000001ff00 */
[----:B------:R-:W-:Y:S01]  /*15d0*/  CS2R R14, SRZ ;  /* 0x00000000000e7805 */ /* 0x000fe2000001ff00 */
[----:B------:R-:W-:-:S04]  /*15e0*/  IMAD.WIDE.U32 R26, R19, R2, c[0x0][0x170] ;  /* 0x00005c00131a7625 */ /* 0x000fc800078e0002 */
[----:B0-----:R-:W-:Y:S01]  /*15f0*/  IMAD.HI R16, R18, 0x2e8ba2e9, RZ ;  /* 0x2e8ba2e912107827 */ /* 0x001fe200078e02ff */
[----:B------:R0:W3:Y:S03]  /*1600*/  @!P2 LDG.E.EL.128 R8, [R26.64] ;  /* 0x000000041a08a981 */ /* 0x0000e6000c2e1d00 */
[----:B------:R-:W-:Y:S01]  /*1610*/  IMAD.WIDE.U32 R24, R19, R2, c[0x0][0x178] ;  /* 0x00005e0013187625 */ /* 0x000fe200078e0002 */
[----:B------:R-:W-:-:S04]  /*1620*/  SHF.R.U32.HI R17, RZ, 0x1f, R16 ;  /* 0x0000001fff117819 */ /* 0x000fc80000011610 */
[----:B------:R-:W-:Y:S01]  /*1630*/  LEA.HI.SX32 R17, R16, R17, 0x1e ;  /* 0x0000001110117211 */ /* 0x000fe200078ff2ff */
[----:B------:R1:W4:Y:S04]  /*1640*/  @!P2 LDG.E.EL.128 R12, [R24.64] ;  /* 0x00000004180ca981 */ /* 0x000328000c2e1d00 */
[----:B------:R-:W-:Y:S02]  /*1650*/  IMAD R18, R17, -0x16, R18 ;  /* 0xffffffea11127824 */ /* 0x000fe400078e0212 */
[----:B------:R-:W-:Y:S02]  /*1660*/  CS2R R16, SRZ ;  /* 0x0000000000107805 */ /* 0x000fe4000001ff00 */
[----:B------:R-:W-:Y:S02]  /*1670*/  IMAD R31, R18, 0x500, R19 ;  /* 0x00000500121f7824 */ /* 0x000fe400078e0213 */
[----:B------:R-:W-:Y:S01]  /*1680*/  CS2R R18, SRZ ;  /* 0x0000000000127805 */ /* 0x000fe2000001ff00 */
[----:B-1----:R-:W1:Y:S01]  /*1690*/  LDS R25, [0x20] ;  /* 0x00002000ff197984 */ /* 0x002e620000000800 */
[----:B0-----:R-:W-:-:S03]  /*16a0*/  IMAD.WIDE R26, R31, R2, c[0x0][0x180] ;  /* 0x000060001f1a7625 */ /* 0x001fc600078e0202 */
[----:B------:R-:W0:Y:S04]  /*16b0*/  LDS R24, [RZ] ;  /* 0x00000000ff187984 */ /* 0x000e280000000800 */
[----:B------:R5:W4:Y:S01]  /*16c0*/  @P1 LDG.E.EL.128 R16, [R26.64] ;  /* 0x000000041a101981 */ /* 0x000b22000c2e1d00 */
[----:B------:R-:W-:Y:S01]  /*16d0*/  IMAD.WIDE R2, R3, R2, c[0x0][0x188] ;  /* 0x0000620003027625 */ /* 0x000fe200078e0202 */
[----:B--2---:R-:W-:Y:S02]  /*16e0*/  SEL R4, R4, RZ, P1 ;  /* 0x000000ff04047207 */ /* 0x004fe40000800000 */
[----:B------:R-:W-:Y:S02]  /*16f0*/  SEL R32, R5, RZ, P1 ;  /* 0x000000ff05207207 */ /* 0x000fe40000800000 */
[----:B------:R-:W-:Y:S01]  /*1700*/  SEL R6, R6, RZ, P1 ;  /* 0x000000ff06067207 */ /* 0x000fe20000800000 */
[----:B------:R-:W-:-:S02]  /*1710*/  HADD2.F32 R5, -RZ, R4.H0_H0 ;  /* 0x20000004ff057230 */ /* 0x000fc40000004100 */
[----:B------:R-:W-:Y:S01]  /*1720*/  HADD2.F32 R31, -RZ, R4.H1_H1 ;  /* 0x30000004ff1f7230 */ /* 0x000fe20000004100 */
[----:B------:R-:W-:Y:S01]  /*1730*/  SEL R4, R7, RZ, P1 ;  /* 0x000000ff07047207 */ /* 0x000fe20000800000 */
[----:B-----5:R-:W-:Y:S01]  /*1740*/  HADD2.F32 R27, -RZ, R6.H0_H0 ;  /* 0x20000006ff1b7230 */ /* 0x020fe20000004100 */
[----:B------:R-:W-:Y:S01]  /*1750*/  FADD R5, R20, R5 ;  /* 0x0000000514057221 */ /* 0x000fe20000000000 */
[----:B------:R-:W-:Y:S01]  /*1760*/  MOV R20, 0x3a4ccccd ;  /* 0x3a4ccccd00147802 */ /* 0x000fe20000000f00 */
[----:B------:R-:W-:Y:S01]  /*1770*/  FADD R7, R22, R31 ;  /* 0x0000001f16077221 */ /* 0x000fe20000000000 */
[----:B------:R-:W-:Y:S01]  /*1780*/  HADD2.F32 R34, -RZ, R32.H0_H0 ;  /* 0x20000020ff227230 */ /* 0x000fe20000004100 */
[----:B------:R-:W-:Y:S01]  /*1790*/  FADD R27, R0, R27 ;  /* 0x0000001b001b7221 */ /* 0x000fe20000000000 */
[----:B------:R-:W-:Y:S01]  /*17a0*/  HADD2.F32 R31, -RZ, R6.H1_H1 ;  /* 0x30000006ff1f7230 */ /* 0x000fe20000004100 */
[----:B-1----:R-:W-:Y:S01]  /*17b0*/  FFMA R0, R25, R20, 9.9999997473787516356e-06 ;  /* 0x3727c5ac19007423 */ /* 0x002fe20000000014 */
[----:B------:R-:W-:Y:S01]  /*17c0*/  HADD2.F32 R32, -RZ, R32.H1_H1 ;  /* 0x30000020ff207230 */ /* 0x000fe20000004100 */
[----:B------:R-:W-:Y:S01]  /*17d0*/  FADD R21, R21, R34 ;  /* 0x0000002215157221 */ /* 0x000fe20000000000 */
[--C-:B------:R-:W-:Y:S01]  /*17e0*/  HADD2.F32 R6, -RZ, R4.reuse.H0_H0 ;  /* 0x20000004ff067230 */ /* 0x100fe20000004100 */
[----:B------:R-:W-:Y:S01]  /*17f0*/  FADD R31, R28, R31 ;  /* 0x0000001f1c1f7221 */ /* 0x000fe20000000000 */
[----:B------:R-:W-:Y:S01]  /*1800*/  HADD2.F32 R33, -RZ, R4.H1_H1 ;  /* 0x30000004ff217230 */ /* 0x000fe20000004100 */
[----:B------:R-:W1:Y:S01]  /*1810*/  MUFU.RSQ R0, R0 ;  /* 0x0000000000007308 */ /* 0x000e620000001400 */
[----:B------:R-:W-:Y:S01]  /*1820*/  FADD R23, R23, R32 ;  /* 0x0000002017177221 */ /* 0x000fe20000000000 */
[----:B------:R-:W-:Y:S01]  /*1830*/  FADD R29, R29, R6 ;  /* 0x000000061d1d7221 */ /* 0x000fe20000000000 */
[----:B0-----:R-:W-:Y:S01]  /*1840*/  FADD R5, -R24, R5 ;  /* 0x0000000518057221 */ /* 0x001fe20000000100 */
[----:B------:R-:W-:Y:S01]  /*1850*/  FADD R25, R30, R33 ;  /* 0x000000211e197221 */ /* 0x000fe20000000000 */
[C---:B------:R-:W-:Y:S01]  /*1860*/  FADD R21, -R24.reuse, R21 ;  /* 0x0000001518157221 */ /* 0x040fe20000000100 */
[C---:B------:R-:W-:Y:S01]  /*1870*/  FADD R33, -R24.reuse, R7 ;  /* 0x0000000718217221 */ /* 0x040fe20000000100 */
[C---:B------:R-:W-:Y:S01]  /*1880*/  FADD R23, -R24.reuse, R23 ;  /* 0x0000001718177221 */ /* 0x040fe20000000100 */
[C---:B------:R-:W-:Y:S01]  /*1890*/  FADD R31, -R24.reuse, R31 ;  /* 0x0000001f181f7221 */ /* 0x040fe20000000100 */
[C---:B------:R-:W-:Y:S01]  /*18a0*/  FADD R27, -R24.reuse, R27 ;  /* 0x0000001b181b7221 */ /* 0x040fe20000000100 */
[----:B------:R-:W-:Y:S01]  /*18b0*/  FADD R29, -R24, R29 ;  /* 0x0000001d181d7221 */ /* 0x000fe20000000100 */
[----:B---3--:R-:W-:Y:S01]  /*18c0*/  SEL R8, R8, RZ, !P2 ;  /* 0x000000ff08087207 */ /* 0x008fe20005000000 */
[----:B------:R-:W-:Y:S01]  /*18d0*/  FADD R25, -R24, R25 ;  /* 0x0000001918197221 */ /* 0x000fe20000000100 */
[----:B------:R-:W-:-:S02]  /*18e0*/  SEL R9, R9, RZ, !P2 ;  /* 0x000000ff09097207 */ /* 0x000fc40005000000 */
[----:B----4-:R-:W-:Y:S01]  /*18f0*/  SEL R13, R13, RZ, !P2 ;  /* 0x000000ff0d0d7207 */ /* 0x010fe20005000000 */
[----:B-1----:R-:W-:Y:S01]  /*1900*/  FMUL R7, R0, R5 ;  /* 0x0000000500077220 */ /* 0x002fe20000400000 */
[----:B------:R-:W-:Y:S01]  /*1910*/  SEL R12, R12, RZ, !P2 ;  /* 0x000000ff0c0c7207 */ /* 0x000fe20005000000 */
[C---:B------:R-:W-:Y:S01]  /*1920*/  FMUL R6, R0.reuse, R21 ;  /* 0x0000001500067220 */ /* 0x040fe20000400000 */
[C---:B------:R-:W-:Y:S01]  /*1930*/  FMUL R20, R0.reuse, R33 ;  /* 0x0000002100147220 */ /* 0x040fe20000400000 */
[C---:B------:R-:W-:Y:S01]  /*1940*/  FMUL R21, R0.reuse, R23 ;  /* 0x0000001700157220 */ /* 0x040fe20000400000 */
[C---:B------:R-:W-:Y:S01]  /*1950*/  FMUL R5, R0.reuse, R27 ;  /* 0x0000001b00057220 */ /* 0x040fe20000400000 */
[C---:B------:R-:W-:Y:S01]  /*1960*/  FMUL R22, R0.reuse, R31 ;  /* 0x0000001f00167220 */ /* 0x040fe20000400000 */
[C---:B------:R-:W-:Y:S01]  /*1970*/  FMUL R4, R0.reuse, R29 ;  /* 0x0000001d00047220 */ /* 0x040fe20000400000 */
[----:B------:R-:W-:Y:S01]  /*1980*/  FMUL R0, R0, R25 ;  /* 0x0000001900007220 */ /* 0x000fe20000400000 */
[--C-:B------:R-:W-:Y:S01]  /*1990*/  HADD2.F32 R23, -RZ, R8.reuse.H0_H0 ;  /* 0x20000008ff177230 */ /* 0x100fe20000004100 */
[----:B------:R-:W-:Y:S01]  /*19a0*/  SEL R10, R10, RZ, !P2 ;  /* 0x000000ff0a0a7207 */ /* 0x000fe20005000000 */
[--C-:B------:R-:W-:Y:S01]  /*19b0*/  HADD2.F32 R26, -RZ, R9.reuse.H0_H0 ;  /* 0x20000009ff1a7230 */ /* 0x100fe20000004100 */
[----:B------:R-:W-:Y:S01]  /*19c0*/  SEL R11, R11, RZ, !P2 ;  /* 0x000000ff0b0b7207 */ /* 0x000fe20005000000 */
[----:B------:R-:W-:Y:S01]  /*19d0*/  HADD2.F32 R25, -RZ, R9.H1_H1 ;  /* 0x30000009ff197230 */ /* 0x000fe20000004100 */
[----:B------:R-:W-:Y:S01]  /*19e0*/  SEL R14, R14, RZ, !P2 ;  /* 0x000000ff0e0e7207 */ /* 0x000fe20005000000 */
[--C-:B------:R-:W-:Y:S01]  /*19f0*/  HADD2.F32 R24, -RZ, R13.reuse.H1_H1 ;  /* 0x3000000dff187230 */ /* 0x100fe20000004100 */
[----:B------:R-:W-:Y:S01]  /*1a00*/  SEL R15, R15, RZ, !P2 ;  /* 0x000000ff0f0f7207 */ /* 0x000fe20005000000 */
[----:B------:R-:W-:Y:S01]  /*1a10*/  HADD2.F32 R8, -RZ, R8.H1_H1 ;  /* 0x30000008ff087230 */ /* 0x000fe20000004100 */
[----:B------:R-:W-:Y:S01]  /*1a20*/  SEL R16, R16, RZ, P1 ;  /* 0x000000ff10107207 */ /* 0x000fe20000800000 */
[--C-:B------:R-:W-:Y:S01]  /*1a30*/  HADD2.F32 R9, -RZ, R12.reuse.H1_H1 ;  /* 0x3000000cff097230 */ /* 0x100fe20000004100 */
[----:B------:R-:W-:Y:S01]  /*1a40*/  SEL R17, R17, RZ, P1 ;  /* 0x000000ff11117207 */ /* 0x000fe20000800000 */
[----:B------:R-:W-:Y:S01]  /*1a50*/  HADD2.F32 R13, -RZ, R13.H0_H0 ;  /* 0x2000000dff0d7230 */ /* 0x000fe20000004100 */
[----:B------:R-:W-:Y:S01]  /*1a60*/  SEL R19, R19, RZ, P1 ;  /* 0x000000ff13137207 */ /* 0x000fe20000800000 */
[----:B------:R-:W-:Y:S01]  /*1a70*/  HADD2.F32 R12, -RZ, R12.H0_H0 ;  /* 0x2000000cff0c7230 */ /* 0x000fe20000004100 */
[----:B------:R-:W-:Y:S01]  /*1a80*/  FFMA R8, R8, R20, R9 ;  /* 0x0000001408087223 */ /* 0x000fe20000000009 */
[--C-:B------:R-:W-:Y:S01]  /*1a90*/  HADD2.F32 R28, -RZ, R10.reuse.H1_H1 ;  /* 0x3000000aff1c7230 */ /* 0x100fe20000004100 */
[----:B------:R-:W-:Y:S01]  /*1aa0*/  FFMA R6, R26, R6, R13 ;  /* 0x000000061a067223 */ /* 0x000fe2000000000d */
[----:B------:R-:W-:Y:S01]  /*1ab0*/  HADD2.F32 R13, -RZ, R10.H0_H0 ;  /* 0x2000000aff0d7230 */ /* 0x000fe20000004100 */
[----:B------:R-:W-:Y:S01]  /*1ac0*/  FFMA R9, R23, R7, R12 ;  /* 0x0000000717097223 */ /* 0x000fe2000000000c */
[--C-:B------:R-:W-:Y:S01]  /*1ad0*/  HADD2.F32 R27, -RZ, R14.reuse.H1_H1 ;  /* 0x3000000eff1b7230 */ /* 0x100fe20000004100 */
[----:B------:R-:W-:Y:S01]  /*1ae0*/  SEL R18, R18, RZ, P1 ;  /* 0x000000ff12127207 */ /* 0x000fe20000800000 */
[--C-:B------:R-:W-:Y:S01]  /*1af0*/  HADD2.F32 R10, -RZ, R11.reuse.H0_H0 ;  /* 0x2000000bff0a7230 */ /* 0x100fe20000004100 */
[----:B------:R-:W-:Y:S01]  /*1b00*/  FFMA R7, R25, R21, R24 ;  /* 0x0000001519077223 */ /* 0x000fe20000000018 */
[----:B------:R-:W-:Y:S01]  /*1b10*/  HADD2.F32 R12, -RZ, R11.H1_H1 ;  /* 0x3000000bff0c7230 */ /* 0x000fe20000004100 */
[----:B------:R-:W-:Y:S01]  /*1b20*/  FFMA R22, R28, R22, R27 ;  /* 0x000000161c167223 */ /* 0x000fe2000000001b */
[----:B------:R-:W-:-:S02]  /*1b30*/  HADD2.F32 R14, -RZ, R14.H0_H0 ;  /* 0x2000000eff0e7230 */ /* 0x000fc40000004100 */
[--C-:B------:R-:W-:Y:S02]  /*1b40*/  HADD2.F32 R11, -RZ, R15.reuse.H1_H1 ;  /* 0x3000000fff0b7230 */ /* 0x100fe40000004100 */
[----:B------:R-:W-:Y:S01]  /*1b50*/  HADD2.F32 R15, -RZ, R15.H0_H0 ;  /* 0x2000000fff0f7230 */ /* 0x000fe20000004100 */
[----:B------:R-:W-:Y:S01]  /*1b60*/  FFMA R13, R13, R5, R14 ;  /* 0x000000050d0d7223 */ /* 0x000fe2000000000e */
[--C-:B------:R-:W-:Y:S01]  /*1b70*/  HADD2.F32 R5, -RZ, R16.reuse.H1_H1 ;  /* 0x30000010ff057230 */ /* 0x100fe20000004100 */
[----:B------:R-:W-:Y:S01]  /*1b80*/  FFMA R12, R12, R0, R11 ;  /* 0x000000000c0c7223 */ /* 0x000fe2000000000b */
[----:B------:R-:W-:Y:S01]  /*1b90*/  HADD2.F32 R0, -RZ, R16.H0_H0 ;  /* 0x20000010ff007230 */ /* 0x000fe20000004100 */
[----:B------:R-:W-:Y:S01]  /*1ba0*/  FFMA R15, R10, R4, R15 ;  /* 0x000000040a0f7223 */ /* 0x000fe2000000000f */
[--C-:B------:R-:W-:Y:S01]  /*1bb0*/  HADD2.F32 R11, -RZ, R17.reuse.H0_H0 ;  /* 0x20000011ff0b7230 */ /* 0x100fe20000004100 */
[----:B------:R-:W-:Y:S01]  /*1bc0*/  FADD R5, R5, R8 ;  /* 0x0000000805057221 */ /* 0x000fe20000000000 */
[----:B------:R-:W-:Y:S01]  /*1bd0*/  HADD2.F32 R4, -RZ, R17.H1_H1 ;  /* 0x30000011ff047230 */ /* 0x000fe20000004100 */
[----:B------:R-:W-:Y:S01]  /*1be0*/  FADD R0, R0, R9 ;  /* 0x0000000900007221 */ /* 0x000fe20000000000 */
[--C-:B------:R-:W-:Y:S01]  /*1bf0*/  HADD2.F32 R10, -RZ, R19.reuse.H0_H0 ;  /* 0x20000013ff0a7230 */ /* 0x100fe20000004100 */
[----:B------:R-:W-:Y:S01]  /*1c00*/  FADD R6, R11, R6 ;  /* 0x000000060b067221 */ /* 0x000fe20000000000 */
[--C-:B------:R-:W-:Y:S01]  /*1c10*/  HADD2.F32 R8, -RZ, R18.reuse.H0_H0 ;  /* 0x20000012ff087230 */ /* 0x100fe20000004100 */
[----:B------:R-:W-:Y:S01]  /*1c20*/  FADD R7, R4, R7 ;  /* 0x0000000704077221 */ /* 0x000fe20000000000 */
[----:B------:R-:W-:Y:S01]  /*1c30*/  HADD2.F32 R9, -RZ, R18.H1_H1 ;  /* 0x30000012ff097230 */ /* 0x000fe20000004100 */
[----:B------:R-:W-:Y:S01]  /*1c40*/  FADD R10, R10, R15 ;  /* 0x0000000f0a0a7221 */ /* 0x000fe20000000000 */
[----:B------:R-:W-:Y:S01]  /*1c50*/  HADD2.F32 R19, -RZ, R19.H1_H1 ;  /* 0x30000013ff137230 */ /* 0x000fe20000004100 */
[----:B------:R-:W-:Y:S01]  /*1c60*/  FADD R8, R8, R13 ;  /* 0x0000000d08087221 */ /* 0x000fe20000000000 */
[----:B------:R-:W-:Y:S01]  /*1c70*/  F2FP.F16.F32.PACK_AB R4, R5, R0 ;  /* 0x000000000504723e */ /* 0x000fe200000000ff */
[----:B------:R-:W-:Y:S01]  /*1c80*/  FADD R9, R9, R22 ;  /* 0x0000001609097221 */ /* 0x000fe20000000000 */
[----:B------:R-:W-:Y:S01]  /*1c90*/  F2FP.F16.F32.PACK_AB R5, R7, R6 ;  /* 0x000000060705723e */ /* 0x000fe200000000ff */
[----:B------:R-:W-:-:S03]  /*1ca0*/  FADD R19, R19, R12 ;  /* 0x0000000c13137221 */ /* 0x000fc60000000000 */
[----:B------:R-:W-:Y:S02]  /*1cb0*/  F2FP.F16.F32.PACK_AB R6, R9, R8 ;  /* 0x000000080906723e */ /* 0x000fe400000000ff */
[----:B------:R-:W-:Y:S01]  /*1cc0*/  F2FP.F16.F32.PACK_AB R7, R19, R10 ;  /* 0x0000000a1307723e */ /* 0x000fe200000000ff */
[----:B------:R-:W-:Y:S06]  /*1cd0*/  @!P1 EXIT ;  /* 0x000000000000994d */ /* 0x000fec0003800000 */
[----:B------:R-:W-:Y:S01]  /*1ce0*/  STG.E.128 [R2.64], R4 ;  /* 0x0000000402007986 */ /* 0x000fe2000c101d04 */
[----:B------:R-:W-:Y:S05]  /*1cf0*/  EXIT ;  /* 0x000000000000794d */ /* 0x000fea0003800000 */
.L_x_0:
[----:B------:R-:W-:-:S00]  /*1d00*/  BRA `(.L_x_0) ;  /* 0xfffffff000007947 */ /* 0x000fc0000383ffff */
[----:B------:R-:W-:-:S00]  /*1d10*/  NOP ;  /* 0x0000000000007918 */ /* 0x000fc00000000000 */
        /* <DEDUP_REMOVED lines=14> */
.L_x_1:


//--------------------- .nv.global.init           --------------------------
	.section	.nv.global.init,"aw",@progbits
.nv.global.init:
	.type		_$_str,@object
	.size		_$_str,(.L_0 - _$_str)
_$_str:
        /*0000*/ 	.byte	0x5f, 0x5f, 0x43, 0x55, 0x44, 0x41, 0x5f, 0x46, 0x54, 0x5a, 0x00
.L_0:


//--------------------- .nv.shared.triton__0d1d2d3d4d5d67de --------------------------
	.section	.nv.shared.triton__0d1d2d3d4d5d67de,"aw",@nobits
	.align	16
